//
// Generated by NVIDIA NVVM Compiler
//
// Compiler Build ID: CL-36424714
// Cuda compilation tools, release 13.0, V13.0.88
// Based on NVVM 20.0.0
//

.version 9.0
.target sm_100
.address_size 64

	// .globl	conv2d_depConv2d_fused_kernel_bfuse_idx_0
// _ZZ41conv2d_depConv2d_fused_kernel_bfuse_idx_0E15union_shared_0_ has been demoted
// _ZZ41conv2d_depConv2d_fused_kernel_bfuse_idx_0E15union_shared_1_ has been demoted

.visible .entry conv2d_depConv2d_fused_kernel_bfuse_idx_0(
	.param .u64 .ptr .align 1 conv2d_depConv2d_fused_kernel_bfuse_idx_0_param_0,
	.param .u64 .ptr .align 1 conv2d_depConv2d_fused_kernel_bfuse_idx_0_param_1,
	.param .u64 .ptr .align 1 conv2d_depConv2d_fused_kernel_bfuse_idx_0_param_2,
	.param .u64 .ptr .align 1 conv2d_depConv2d_fused_kernel_bfuse_idx_0_param_3,
	.param .u64 .ptr .align 1 conv2d_depConv2d_fused_kernel_bfuse_idx_0_param_4,
	.param .u64 .ptr .align 1 conv2d_depConv2d_fused_kernel_bfuse_idx_0_param_5
)
.maxntid 112
.minnctapersm 4
{
	.reg .pred 	%p<72>;
	.reg .b16 	%rs<68>;
	.reg .b32 	%r<269>;
	.reg .b32 	%f<1625>;
	.reg .b64 	%rd<89>;
	// demoted variable
	.shared .align 4 .b8 _ZZ41conv2d_depConv2d_fused_kernel_bfuse_idx_0E15union_shared_0_[12996];
	// demoted variable
	.shared .align 4 .b8 _ZZ41conv2d_depConv2d_fused_kernel_bfuse_idx_0E15union_shared_1_[1024];
	ld.param.u64 	%rd13, [conv2d_depConv2d_fused_kernel_bfuse_idx_0_param_2];
	ld.param.u64 	%rd11, [conv2d_depConv2d_fused_kernel_bfuse_idx_0_param_3];
	ld.param.u64 	%rd14, [conv2d_depConv2d_fused_kernel_bfuse_idx_0_param_4];
	ld.param.u64 	%rd12, [conv2d_depConv2d_fused_kernel_bfuse_idx_0_param_5];
	cvta.to.global.u64 	%rd1, %rd13;
	cvta.to.global.u64 	%rd2, %rd14;
	mov.u32 	%r1, %ctaid.x;
	setp.gt.u32 	%p5, %r1, 16015;
	@%p5 bra 	$L__BB0_52;
	cvt.u16.u32 	%rs1, %r1;
	shr.u16 	%rs10, %rs1, 2;
	mul.hi.u16 	%rs11, %rs10, 21025;
	shr.u16 	%rs12, %rs11, 7;
	mul.lo.s16 	%rs13, %rs12, 1596;
	sub.s16 	%rs2, %rs1, %rs13;
	setp.gt.u16 	%p7, %rs2, 83;
	@%p7 bra 	$L__BB0_53;
	mad.lo.s16 	%rs54, %rs12, 84, %rs2;
	shr.u16 	%rs55, %rs54, 2;
	mul.hi.u16 	%rs56, %rs55, 18725;
	shr.u16 	%rs57, %rs56, 1;
	mul.lo.s16 	%rs58, %rs57, 28;
	sub.s16 	%rs59, %rs54, %rs58;
	cvt.u32.u16 	%r97, %rs57;
	mov.u32 	%r2, %tid.x;
	add.s32 	%r98, %r2, -56;
	setp.lt.u32 	%p18, %r2, 56;
	selp.b32 	%r3, %r2, %r98, %p18;
	setp.gt.u32 	%p19, %r2, 55;
	selp.u32 	%r99, 1, 0, %p19;
	mul.wide.u16 	%r100, %rs59, 2;
	add.s32 	%r101, %r3, -28;
	setp.lt.u32 	%p20, %r3, 28;
	selp.b32 	%r102, %r3, %r101, %p20;
	setp.gt.u32 	%p21, %r102, 13;
	selp.u32 	%r103, 1, 0, %p21;
	or.b32  	%r4, %r100, %r103;
	cvt.u16.u32 	%rs60, %r3;
	and.b16  	%rs61, %rs60, 254;
	shr.u16 	%rs62, %rs61, 1;
	mul.lo.s16 	%rs63, %rs62, 147;
	shr.u16 	%rs64, %rs63, 10;
	mul.lo.s16 	%rs65, %rs64, 14;
	sub.s16 	%rs3, %rs60, %rs65;
	mul.lo.s32 	%r5, %r97, 200704;
	mul.wide.u16 	%r6, %rs59, 112;
	shl.b32 	%r104, %r2, 4;
	mov.u32 	%r105, _ZZ41conv2d_depConv2d_fused_kernel_bfuse_idx_0E15union_shared_0_;
	add.s32 	%r7, %r105, %r104;
	mul.lo.s32 	%r106, %r3, 3;
	shr.u32 	%r107, %r106, 7;
	add.s32 	%r108, %r107, %r99;
	setp.lt.u32 	%p22, %r108, 2;
	setp.lt.u32 	%p23, %r3, 43;
	and.pred  	%p1, %p23, %p22;
	add.s32 	%r109, %r106, 1;
	shr.u32 	%r110, %r109, 7;
	add.s32 	%r111, %r110, %r99;
	setp.lt.u32 	%p24, %r111, 2;
	and.pred  	%p2, %p23, %p24;
	add.s32 	%r112, %r106, 2;
	shr.u32 	%r113, %r112, 7;
	add.s32 	%r114, %r113, %r99;
	setp.lt.u32 	%p25, %r114, 2;
	setp.lt.u32 	%p26, %r3, 42;
	and.pred  	%p3, %p26, %p25;
	selp.b32 	%r115, 16, 0, %p19;
	mov.u32 	%r116, _ZZ41conv2d_depConv2d_fused_kernel_bfuse_idx_0E15union_shared_1_;
	add.s32 	%r9, %r116, %r115;
	mov.f32 	%f1547, 0f00000000;
	mov.b32 	%r250, 0;
	mov.f32 	%f1548, %f1547;
	mov.f32 	%f1549, %f1547;
	mov.f32 	%f1550, %f1547;
	mov.f32 	%f1551, %f1547;
	mov.f32 	%f1552, %f1547;
	mov.f32 	%f1553, %f1547;
	mov.f32 	%f1554, %f1547;
	mov.f32 	%f1555, %f1547;
	mov.f32 	%f1556, %f1547;
	mov.f32 	%f1557, %f1547;
	mov.f32 	%f1558, %f1547;
	mov.f32 	%f1559, %f1547;
	mov.f32 	%f1560, %f1547;
	mov.f32 	%f1561, %f1547;
	mov.f32 	%f1562, %f1547;
	mov.f32 	%f1563, %f1547;
	mov.f32 	%f1564, %f1547;
	mov.f32 	%f1565, %f1547;
	mov.f32 	%f1566, %f1547;
	mov.f32 	%f1567, %f1547;
	mov.f32 	%f1568, %f1547;
	mov.f32 	%f1569, %f1547;
	mov.f32 	%f1570, %f1547;
	mov.f32 	%f1571, %f1547;
	mov.f32 	%f1572, %f1547;
	mov.f32 	%f1573, %f1547;
	mov.f32 	%f1574, %f1547;
	mov.f32 	%f1575, %f1547;
	mov.f32 	%f1576, %f1547;
	mov.f32 	%f1577, %f1547;
	mov.f32 	%f1578, %f1547;
	mov.f32 	%f1579, %f1547;
	mov.f32 	%f1580, %f1547;
	mov.f32 	%f1581, %f1547;
	mov.f32 	%f1582, %f1547;
	mov.f32 	%f1583, %f1547;
	mov.f32 	%f1584, %f1547;
	mov.f32 	%f1585, %f1547;
	mov.f32 	%f1586, %f1547;
	mov.f32 	%f1587, %f1547;
	mov.f32 	%f1588, %f1547;
	mov.f32 	%f1589, %f1547;
	mov.f32 	%f1590, %f1547;
	mov.f32 	%f1591, %f1547;
	mov.f32 	%f1592, %f1547;
	mov.f32 	%f1593, %f1547;
	mov.f32 	%f1594, %f1547;
	mov.f32 	%f1595, %f1547;
	mov.f32 	%f1596, %f1547;
	mov.f32 	%f1597, %f1547;
	mov.f32 	%f1598, %f1547;
	mov.f32 	%f1599, %f1547;
	mov.f32 	%f1600, %f1547;
	mov.f32 	%f1601, %f1547;
	mov.f32 	%f1602, %f1547;
	mov.f32 	%f1603, %f1547;
	mov.f32 	%f1604, %f1547;
	mov.f32 	%f1605, %f1547;
	mov.f32 	%f1606, %f1547;
	mov.f32 	%f1607, %f1547;
	mov.f32 	%f1608, %f1547;
	mov.f32 	%f1609, %f1547;
	mov.f32 	%f1610, %f1547;
$L__BB0_3:
	mul.lo.s32 	%r118, %r250, 12544;
	mul.lo.s32 	%r119, %r250, 36;
	mul.lo.s32 	%r120, %r3, 3;
	shr.u32 	%r121, %r120, 2;
	mul.lo.s32 	%r122, %r121, 576;
	setp.gt.u32 	%p27, %r2, 55;
	selp.b32 	%r123, 18432, 0, %p27;
	add.s32 	%r124, %r122, %r123;
	and.b32  	%r125, %r120, 3;
	mul.lo.s32 	%r126, %r125, 9;
	or.b32  	%r127, %r124, %r126;
	add.s32 	%r251, %r127, %r119;
	add.s32 	%r128, %r120, 2;
	shr.u32 	%r129, %r128, 2;
	mul.lo.s32 	%r130, %r129, 576;
	add.s32 	%r131, %r130, %r123;
	xor.b32  	%r132, %r125, 2;
	mul.lo.s32 	%r133, %r132, 9;
	or.b32  	%r134, %r131, %r133;
	add.s32 	%r253, %r134, %r119;
	selp.b32 	%r135, 18433, 1, %p27;
	add.s32 	%r136, %r135, %r122;
	add.s32 	%r137, %r136, %r126;
	add.s32 	%r254, %r137, %r119;
	add.s32 	%r138, %r135, %r130;
	add.s32 	%r139, %r138, %r133;
	add.s32 	%r256, %r139, %r119;
	selp.b32 	%r140, 18434, 2, %p27;
	add.s32 	%r141, %r140, %r122;
	add.s32 	%r142, %r141, %r126;
	add.s32 	%r257, %r142, %r119;
	selp.b32 	%r143, 6215, -57, %p27;
	setp.gt.u32 	%p28, %r3, 27;
	selp.b32 	%r144, 3136, 0, %p28;
	add.s32 	%r145, %r143, %r144;
	add.s32 	%r146, %r145, %r5;
	add.s32 	%r147, %r146, %r6;
	setp.lt.u32 	%p29, %r3, 28;
	add.s32 	%r148, %r3, -28;
	selp.b32 	%r149, %r3, %r148, %p29;
	shl.b32 	%r150, %r149, 2;
	add.s32 	%r151, %r147, %r150;
	add.s32 	%r266, %r151, %r118;
	selp.b32 	%r152, 6220, -52, %p27;
	add.s32 	%r153, %r152, %r144;
	add.s32 	%r154, %r153, %r5;
	add.s32 	%r155, %r154, %r6;
	add.s32 	%r156, %r155, %r150;
	add.s32 	%r264, %r156, %r118;
	selp.b32 	%r157, 6219, -53, %p27;
	add.s32 	%r158, %r157, %r144;
	add.s32 	%r159, %r158, %r5;
	add.s32 	%r160, %r159, %r6;
	add.s32 	%r161, %r160, %r150;
	add.s32 	%r263, %r161, %r118;
	selp.b32 	%r162, 6218, -54, %p27;
	add.s32 	%r163, %r162, %r144;
	add.s32 	%r164, %r163, %r5;
	add.s32 	%r165, %r164, %r6;
	add.s32 	%r166, %r165, %r150;
	add.s32 	%r262, %r166, %r118;
	selp.b32 	%r167, 6217, -55, %p27;
	add.s32 	%r168, %r167, %r144;
	add.s32 	%r169, %r168, %r5;
	add.s32 	%r170, %r169, %r6;
	add.s32 	%r171, %r170, %r150;
	add.s32 	%r261, %r171, %r118;
	selp.b32 	%r172, 6216, -56, %p27;
	add.s32 	%r173, %r172, %r144;
	add.s32 	%r174, %r173, %r5;
	add.s32 	%r175, %r174, %r6;
	add.s32 	%r176, %r175, %r150;
	add.s32 	%r260, %r176, %r118;
	add.s32 	%r177, %r140, %r130;
	add.s32 	%r178, %r177, %r133;
	add.s32 	%r259, %r178, %r119;
	add.s32 	%r179, %r120, 1;
	shr.u32 	%r180, %r179, 2;
	mul.lo.s32 	%r181, %r180, 576;
	add.s32 	%r182, %r140, %r181;
	and.b32  	%r183, %r179, 3;
	mul.lo.s32 	%r184, %r183, 9;
	add.s32 	%r185, %r182, %r184;
	add.s32 	%r258, %r185, %r119;
	add.s32 	%r186, %r135, %r181;
	add.s32 	%r187, %r186, %r184;
	add.s32 	%r255, %r187, %r119;
	add.s32 	%r188, %r123, %r181;
	or.b32  	%r189, %r188, %r184;
	add.s32 	%r252, %r189, %r119;
	mov.b32 	%r267, 0;
	mov.u32 	%r265, %r4;
$L__BB0_4:
	ld.param.u64 	%rd82, [conv2d_depConv2d_fused_kernel_bfuse_idx_0_param_1];
	mul.wide.s32 	%rd35, %r262, 4;
	cvta.to.global.u64 	%rd3, %rd82;
	add.s64 	%rd4, %rd3, %rd35;
	mul.wide.s32 	%rd36, %r261, 4;
	add.s64 	%rd5, %rd3, %rd36;
	mul.wide.s32 	%rd37, %r260, 4;
	add.s64 	%rd6, %rd3, %rd37;
	bar.sync 	0;
	or.b32  	%r43, %r267, %r4;
	setp.eq.s32 	%p30, %r43, 0;
	mov.f32 	%f1611, 0f00000000;
	@%p30 bra 	$L__BB0_7;
	and.b16  	%rs66, %rs3, 255;
	setp.eq.s16 	%p31, %rs66, 0;
	setp.gt.u32 	%p32, %r265, 56;
	or.pred  	%p33, %p31, %p32;
	@%p33 bra 	$L__BB0_7;
	mul.wide.s32 	%rd38, %r266, 4;
	add.s64 	%rd39, %rd3, %rd38;
	ld.global.nc.f32 	%f1611, [%rd39];
$L__BB0_7:
	setp.ne.s32 	%p34, %r43, 0;
	st.shared.f32 	[%r7], %f1611;
	setp.lt.u32 	%p35, %r265, 57;
	and.pred  	%p4, %p34, %p35;
	mov.f32 	%f1612, 0f00000000;
	not.pred 	%p36, %p4;
	@%p36 bra 	$L__BB0_9;
	ld.global.nc.f32 	%f1612, [%rd6];
$L__BB0_9:
	st.shared.f32 	[%r7+4], %f1612;
	mov.f32 	%f1613, 0f00000000;
	@%p36 bra 	$L__BB0_11;
	ld.global.nc.f32 	%f1613, [%rd5];
$L__BB0_11:
	st.shared.f32 	[%r7+8], %f1613;
	mov.f32 	%f1614, 0f00000000;
	@%p36 bra 	$L__BB0_13;
	ld.global.nc.f32 	%f1614, [%rd4];
$L__BB0_13:
	st.shared.f32 	[%r7+12], %f1614;
	not.pred 	%p39, %p1;
	@%p39 bra 	$L__BB0_15;
	mul.wide.u32 	%rd40, %r251, 4;
	add.s64 	%rd41, %rd1, %rd40;
	ld.global.nc.f32 	%f476, [%rd41];
	setp.gt.u32 	%p40, %r2, 55;
	selp.b32 	%r190, 128, 0, %p40;
	mad.lo.s32 	%r191, %r3, 3, %r190;
	shl.b32 	%r192, %r191, 2;
	mov.u32 	%r193, _ZZ41conv2d_depConv2d_fused_kernel_bfuse_idx_0E15union_shared_1_;
	add.s32 	%r194, %r193, %r192;
	st.shared.f32 	[%r194], %f476;
$L__BB0_15:
	not.pred 	%p41, %p2;
	@%p41 bra 	$L__BB0_17;
	mul.wide.u32 	%rd42, %r252, 4;
	add.s64 	%rd43, %rd1, %rd42;
	ld.global.nc.f32 	%f477, [%rd43];
	setp.gt.u32 	%p42, %r2, 55;
	selp.b32 	%r195, 129, 1, %p42;
	mad.lo.s32 	%r196, %r3, 3, %r195;
	shl.b32 	%r197, %r196, 2;
	mov.u32 	%r198, _ZZ41conv2d_depConv2d_fused_kernel_bfuse_idx_0E15union_shared_1_;
	add.s32 	%r199, %r198, %r197;
	st.shared.f32 	[%r199], %f477;
$L__BB0_17:
	not.pred 	%p43, %p3;
	@%p43 bra 	$L__BB0_19;
	mul.wide.u32 	%rd44, %r253, 4;
	add.s64 	%rd45, %rd1, %rd44;
	ld.global.nc.f32 	%f478, [%rd45];
	setp.gt.u32 	%p44, %r2, 55;
	selp.b32 	%r200, 130, 2, %p44;
	mad.lo.s32 	%r201, %r3, 3, %r200;
	shl.b32 	%r202, %r201, 2;
	mov.u32 	%r203, _ZZ41conv2d_depConv2d_fused_kernel_bfuse_idx_0E15union_shared_1_;
	add.s32 	%r204, %r203, %r202;
	st.shared.f32 	[%r204], %f478;
$L__BB0_19:
	setp.eq.s32 	%p45, %r43, 0;
	bar.sync 	0;
	shl.b32 	%r205, %r3, 2;
	mov.u32 	%r206, _ZZ41conv2d_depConv2d_fused_kernel_bfuse_idx_0E15union_shared_0_;
	add.s32 	%r207, %r206, %r205;
	ld.shared.f32 	%f479, [%r207];
	ld.shared.f32 	%f480, [%r9];
	fma.rn.f32 	%f481, %f479, %f480, %f1547;
	ld.shared.f32 	%f482, [%r9+32];
	fma.rn.f32 	%f483, %f479, %f482, %f1549;
	ld.shared.f32 	%f484, [%r9+64];
	fma.rn.f32 	%f485, %f479, %f484, %f1551;
	ld.shared.f32 	%f486, [%r9+96];
	fma.rn.f32 	%f487, %f479, %f486, %f1553;
	ld.shared.f32 	%f488, [%r9+128];
	fma.rn.f32 	%f489, %f479, %f488, %f1555;
	ld.shared.f32 	%f490, [%r9+160];
	fma.rn.f32 	%f491, %f479, %f490, %f1557;
	ld.shared.f32 	%f492, [%r9+192];
	fma.rn.f32 	%f493, %f479, %f492, %f1559;
	ld.shared.f32 	%f494, [%r9+224];
	fma.rn.f32 	%f495, %f479, %f494, %f1561;
	ld.shared.f32 	%f496, [%r9+256];
	fma.rn.f32 	%f497, %f479, %f496, %f1563;
	ld.shared.f32 	%f498, [%r9+288];
	fma.rn.f32 	%f499, %f479, %f498, %f1565;
	ld.shared.f32 	%f500, [%r9+320];
	fma.rn.f32 	%f501, %f479, %f500, %f1567;
	ld.shared.f32 	%f502, [%r9+352];
	fma.rn.f32 	%f503, %f479, %f502, %f1569;
	ld.shared.f32 	%f504, [%r9+384];
	fma.rn.f32 	%f505, %f479, %f504, %f1571;
	ld.shared.f32 	%f506, [%r9+416];
	fma.rn.f32 	%f507, %f479, %f506, %f1573;
	ld.shared.f32 	%f508, [%r9+448];
	fma.rn.f32 	%f509, %f479, %f508, %f1575;
	ld.shared.f32 	%f510, [%r9+480];
	fma.rn.f32 	%f511, %f479, %f510, %f1577;
	ld.shared.f32 	%f512, [%r9+512];
	fma.rn.f32 	%f513, %f479, %f512, %f1579;
	ld.shared.f32 	%f514, [%r9+544];
	fma.rn.f32 	%f515, %f479, %f514, %f1581;
	ld.shared.f32 	%f516, [%r9+576];
	fma.rn.f32 	%f517, %f479, %f516, %f1583;
	ld.shared.f32 	%f518, [%r9+608];
	fma.rn.f32 	%f519, %f479, %f518, %f1585;
	ld.shared.f32 	%f520, [%r9+640];
	fma.rn.f32 	%f521, %f479, %f520, %f1587;
	ld.shared.f32 	%f522, [%r9+672];
	fma.rn.f32 	%f523, %f479, %f522, %f1589;
	ld.shared.f32 	%f524, [%r9+704];
	fma.rn.f32 	%f525, %f479, %f524, %f1591;
	ld.shared.f32 	%f526, [%r9+736];
	fma.rn.f32 	%f527, %f479, %f526, %f1593;
	ld.shared.f32 	%f528, [%r9+768];
	fma.rn.f32 	%f529, %f479, %f528, %f1595;
	ld.shared.f32 	%f530, [%r9+800];
	fma.rn.f32 	%f531, %f479, %f530, %f1597;
	ld.shared.f32 	%f532, [%r9+832];
	fma.rn.f32 	%f533, %f479, %f532, %f1599;
	ld.shared.f32 	%f534, [%r9+864];
	fma.rn.f32 	%f535, %f479, %f534, %f1601;
	ld.shared.f32 	%f536, [%r9+896];
	fma.rn.f32 	%f537, %f479, %f536, %f1603;
	ld.shared.f32 	%f538, [%r9+928];
	fma.rn.f32 	%f539, %f479, %f538, %f1605;
	ld.shared.f32 	%f540, [%r9+960];
	fma.rn.f32 	%f541, %f479, %f540, %f1607;
	ld.shared.f32 	%f542, [%r9+992];
	fma.rn.f32 	%f543, %f479, %f542, %f1609;
	ld.shared.f32 	%f544, [%r207+224];
	fma.rn.f32 	%f545, %f544, %f480, %f1548;
	fma.rn.f32 	%f546, %f544, %f482, %f1550;
	fma.rn.f32 	%f547, %f544, %f484, %f1552;
	fma.rn.f32 	%f548, %f544, %f486, %f1554;
	fma.rn.f32 	%f549, %f544, %f488, %f1556;
	fma.rn.f32 	%f550, %f544, %f490, %f1558;
	fma.rn.f32 	%f551, %f544, %f492, %f1560;
	fma.rn.f32 	%f552, %f544, %f494, %f1562;
	fma.rn.f32 	%f553, %f544, %f496, %f1564;
	fma.rn.f32 	%f554, %f544, %f498, %f1566;
	fma.rn.f32 	%f555, %f544, %f500, %f1568;
	fma.rn.f32 	%f556, %f544, %f502, %f1570;
	fma.rn.f32 	%f557, %f544, %f504, %f1572;
	fma.rn.f32 	%f558, %f544, %f506, %f1574;
	fma.rn.f32 	%f559, %f544, %f508, %f1576;
	fma.rn.f32 	%f560, %f544, %f510, %f1578;
	fma.rn.f32 	%f561, %f544, %f512, %f1580;
	fma.rn.f32 	%f562, %f544, %f514, %f1582;
	fma.rn.f32 	%f563, %f544, %f516, %f1584;
	fma.rn.f32 	%f564, %f544, %f518, %f1586;
	fma.rn.f32 	%f565, %f544, %f520, %f1588;
	fma.rn.f32 	%f566, %f544, %f522, %f1590;
	fma.rn.f32 	%f567, %f544, %f524, %f1592;
	fma.rn.f32 	%f568, %f544, %f526, %f1594;
	fma.rn.f32 	%f569, %f544, %f528, %f1596;
	fma.rn.f32 	%f570, %f544, %f530, %f1598;
	fma.rn.f32 	%f571, %f544, %f532, %f1600;
	fma.rn.f32 	%f572, %f544, %f534, %f1602;
	fma.rn.f32 	%f573, %f544, %f536, %f1604;
	fma.rn.f32 	%f574, %f544, %f538, %f1606;
	fma.rn.f32 	%f575, %f544, %f540, %f1608;
	fma.rn.f32 	%f576, %f544, %f542, %f1610;
	ld.shared.f32 	%f577, [%r207+448];
	ld.shared.f32 	%f578, [%r9+4];
	fma.rn.f32 	%f579, %f577, %f578, %f481;
	ld.shared.f32 	%f580, [%r9+36];
	fma.rn.f32 	%f581, %f577, %f580, %f483;
	ld.shared.f32 	%f582, [%r9+68];
	fma.rn.f32 	%f583, %f577, %f582, %f485;
	ld.shared.f32 	%f584, [%r9+100];
	fma.rn.f32 	%f585, %f577, %f584, %f487;
	ld.shared.f32 	%f586, [%r9+132];
	fma.rn.f32 	%f587, %f577, %f586, %f489;
	ld.shared.f32 	%f588, [%r9+164];
	fma.rn.f32 	%f589, %f577, %f588, %f491;
	ld.shared.f32 	%f590, [%r9+196];
	fma.rn.f32 	%f591, %f577, %f590, %f493;
	ld.shared.f32 	%f592, [%r9+228];
	fma.rn.f32 	%f593, %f577, %f592, %f495;
	ld.shared.f32 	%f594, [%r9+260];
	fma.rn.f32 	%f595, %f577, %f594, %f497;
	ld.shared.f32 	%f596, [%r9+292];
	fma.rn.f32 	%f597, %f577, %f596, %f499;
	ld.shared.f32 	%f598, [%r9+324];
	fma.rn.f32 	%f599, %f577, %f598, %f501;
	ld.shared.f32 	%f600, [%r9+356];
	fma.rn.f32 	%f601, %f577, %f600, %f503;
	ld.shared.f32 	%f602, [%r9+388];
	fma.rn.f32 	%f603, %f577, %f602, %f505;
	ld.shared.f32 	%f604, [%r9+420];
	fma.rn.f32 	%f605, %f577, %f604, %f507;
	ld.shared.f32 	%f606, [%r9+452];
	fma.rn.f32 	%f607, %f577, %f606, %f509;
	ld.shared.f32 	%f608, [%r9+484];
	fma.rn.f32 	%f609, %f577, %f608, %f511;
	ld.shared.f32 	%f610, [%r9+516];
	fma.rn.f32 	%f611, %f577, %f610, %f513;
	ld.shared.f32 	%f612, [%r9+548];
	fma.rn.f32 	%f613, %f577, %f612, %f515;
	ld.shared.f32 	%f614, [%r9+580];
	fma.rn.f32 	%f615, %f577, %f614, %f517;
	ld.shared.f32 	%f616, [%r9+612];
	fma.rn.f32 	%f617, %f577, %f616, %f519;
	ld.shared.f32 	%f618, [%r9+644];
	fma.rn.f32 	%f619, %f577, %f618, %f521;
	ld.shared.f32 	%f620, [%r9+676];
	fma.rn.f32 	%f621, %f577, %f620, %f523;
	ld.shared.f32 	%f622, [%r9+708];
	fma.rn.f32 	%f623, %f577, %f622, %f525;
	ld.shared.f32 	%f624, [%r9+740];
	fma.rn.f32 	%f625, %f577, %f624, %f527;
	ld.shared.f32 	%f626, [%r9+772];
	fma.rn.f32 	%f627, %f577, %f626, %f529;
	ld.shared.f32 	%f628, [%r9+804];
	fma.rn.f32 	%f629, %f577, %f628, %f531;
	ld.shared.f32 	%f630, [%r9+836];
	fma.rn.f32 	%f631, %f577, %f630, %f533;
	ld.shared.f32 	%f632, [%r9+868];
	fma.rn.f32 	%f633, %f577, %f632, %f535;
	ld.shared.f32 	%f634, [%r9+900];
	fma.rn.f32 	%f635, %f577, %f634, %f537;
	ld.shared.f32 	%f636, [%r9+932];
	fma.rn.f32 	%f637, %f577, %f636, %f539;
	ld.shared.f32 	%f638, [%r9+964];
	fma.rn.f32 	%f639, %f577, %f638, %f541;
	ld.shared.f32 	%f640, [%r9+996];
	fma.rn.f32 	%f641, %f577, %f640, %f543;
	ld.shared.f32 	%f642, [%r207+672];
	fma.rn.f32 	%f643, %f642, %f578, %f545;
	fma.rn.f32 	%f644, %f642, %f580, %f546;
	fma.rn.f32 	%f645, %f642, %f582, %f547;
	fma.rn.f32 	%f646, %f642, %f584, %f548;
	fma.rn.f32 	%f647, %f642, %f586, %f549;
	fma.rn.f32 	%f648, %f642, %f588, %f550;
	fma.rn.f32 	%f649, %f642, %f590, %f551;
	fma.rn.f32 	%f650, %f642, %f592, %f552;
	fma.rn.f32 	%f651, %f642, %f594, %f553;
	fma.rn.f32 	%f652, %f642, %f596, %f554;
	fma.rn.f32 	%f653, %f642, %f598, %f555;
	fma.rn.f32 	%f654, %f642, %f600, %f556;
	fma.rn.f32 	%f655, %f642, %f602, %f557;
	fma.rn.f32 	%f656, %f642, %f604, %f558;
	fma.rn.f32 	%f657, %f642, %f606, %f559;
	fma.rn.f32 	%f658, %f642, %f608, %f560;
	fma.rn.f32 	%f659, %f642, %f610, %f561;
	fma.rn.f32 	%f660, %f642, %f612, %f562;
	fma.rn.f32 	%f661, %f642, %f614, %f563;
	fma.rn.f32 	%f662, %f642, %f616, %f564;
	fma.rn.f32 	%f663, %f642, %f618, %f565;
	fma.rn.f32 	%f664, %f642, %f620, %f566;
	fma.rn.f32 	%f665, %f642, %f622, %f567;
	fma.rn.f32 	%f666, %f642, %f624, %f568;
	fma.rn.f32 	%f667, %f642, %f626, %f569;
	fma.rn.f32 	%f668, %f642, %f628, %f570;
	fma.rn.f32 	%f669, %f642, %f630, %f571;
	fma.rn.f32 	%f670, %f642, %f632, %f572;
	fma.rn.f32 	%f671, %f642, %f634, %f573;
	fma.rn.f32 	%f672, %f642, %f636, %f574;
	fma.rn.f32 	%f673, %f642, %f638, %f575;
	fma.rn.f32 	%f674, %f642, %f640, %f576;
	ld.shared.f32 	%f675, [%r207+896];
	ld.shared.f32 	%f676, [%r9+8];
	fma.rn.f32 	%f677, %f675, %f676, %f579;
	ld.shared.f32 	%f678, [%r9+40];
	fma.rn.f32 	%f679, %f675, %f678, %f581;
	ld.shared.f32 	%f680, [%r9+72];
	fma.rn.f32 	%f681, %f675, %f680, %f583;
	ld.shared.f32 	%f682, [%r9+104];
	fma.rn.f32 	%f683, %f675, %f682, %f585;
	ld.shared.f32 	%f684, [%r9+136];
	fma.rn.f32 	%f685, %f675, %f684, %f587;
	ld.shared.f32 	%f686, [%r9+168];
	fma.rn.f32 	%f687, %f675, %f686, %f589;
	ld.shared.f32 	%f688, [%r9+200];
	fma.rn.f32 	%f689, %f675, %f688, %f591;
	ld.shared.f32 	%f690, [%r9+232];
	fma.rn.f32 	%f691, %f675, %f690, %f593;
	ld.shared.f32 	%f692, [%r9+264];
	fma.rn.f32 	%f693, %f675, %f692, %f595;
	ld.shared.f32 	%f694, [%r9+296];
	fma.rn.f32 	%f695, %f675, %f694, %f597;
	ld.shared.f32 	%f696, [%r9+328];
	fma.rn.f32 	%f697, %f675, %f696, %f599;
	ld.shared.f32 	%f698, [%r9+360];
	fma.rn.f32 	%f699, %f675, %f698, %f601;
	ld.shared.f32 	%f700, [%r9+392];
	fma.rn.f32 	%f701, %f675, %f700, %f603;
	ld.shared.f32 	%f702, [%r9+424];
	fma.rn.f32 	%f703, %f675, %f702, %f605;
	ld.shared.f32 	%f704, [%r9+456];
	fma.rn.f32 	%f705, %f675, %f704, %f607;
	ld.shared.f32 	%f706, [%r9+488];
	fma.rn.f32 	%f707, %f675, %f706, %f609;
	ld.shared.f32 	%f708, [%r9+520];
	fma.rn.f32 	%f709, %f675, %f708, %f611;
	ld.shared.f32 	%f710, [%r9+552];
	fma.rn.f32 	%f711, %f675, %f710, %f613;
	ld.shared.f32 	%f712, [%r9+584];
	fma.rn.f32 	%f713, %f675, %f712, %f615;
	ld.shared.f32 	%f714, [%r9+616];
	fma.rn.f32 	%f715, %f675, %f714, %f617;
	ld.shared.f32 	%f716, [%r9+648];
	fma.rn.f32 	%f717, %f675, %f716, %f619;
	ld.shared.f32 	%f718, [%r9+680];
	fma.rn.f32 	%f719, %f675, %f718, %f621;
	ld.shared.f32 	%f720, [%r9+712];
	fma.rn.f32 	%f721, %f675, %f720, %f623;
	ld.shared.f32 	%f722, [%r9+744];
	fma.rn.f32 	%f723, %f675, %f722, %f625;
	ld.shared.f32 	%f724, [%r9+776];
	fma.rn.f32 	%f725, %f675, %f724, %f627;
	ld.shared.f32 	%f726, [%r9+808];
	fma.rn.f32 	%f727, %f675, %f726, %f629;
	ld.shared.f32 	%f728, [%r9+840];
	fma.rn.f32 	%f729, %f675, %f728, %f631;
	ld.shared.f32 	%f730, [%r9+872];
	fma.rn.f32 	%f731, %f675, %f730, %f633;
	ld.shared.f32 	%f732, [%r9+904];
	fma.rn.f32 	%f733, %f675, %f732, %f635;
	ld.shared.f32 	%f734, [%r9+936];
	fma.rn.f32 	%f735, %f675, %f734, %f637;
	ld.shared.f32 	%f736, [%r9+968];
	fma.rn.f32 	%f737, %f675, %f736, %f639;
	ld.shared.f32 	%f738, [%r9+1000];
	fma.rn.f32 	%f739, %f675, %f738, %f641;
	ld.shared.f32 	%f740, [%r207+1120];
	fma.rn.f32 	%f741, %f740, %f676, %f643;
	fma.rn.f32 	%f742, %f740, %f678, %f644;
	fma.rn.f32 	%f743, %f740, %f680, %f645;
	fma.rn.f32 	%f744, %f740, %f682, %f646;
	fma.rn.f32 	%f745, %f740, %f684, %f647;
	fma.rn.f32 	%f746, %f740, %f686, %f648;
	fma.rn.f32 	%f747, %f740, %f688, %f649;
	fma.rn.f32 	%f748, %f740, %f690, %f650;
	fma.rn.f32 	%f749, %f740, %f692, %f651;
	fma.rn.f32 	%f750, %f740, %f694, %f652;
	fma.rn.f32 	%f751, %f740, %f696, %f653;
	fma.rn.f32 	%f752, %f740, %f698, %f654;
	fma.rn.f32 	%f753, %f740, %f700, %f655;
	fma.rn.f32 	%f754, %f740, %f702, %f656;
	fma.rn.f32 	%f755, %f740, %f704, %f657;
	fma.rn.f32 	%f756, %f740, %f706, %f658;
	fma.rn.f32 	%f757, %f740, %f708, %f659;
	fma.rn.f32 	%f758, %f740, %f710, %f660;
	fma.rn.f32 	%f759, %f740, %f712, %f661;
	fma.rn.f32 	%f760, %f740, %f714, %f662;
	fma.rn.f32 	%f761, %f740, %f716, %f663;
	fma.rn.f32 	%f762, %f740, %f718, %f664;
	fma.rn.f32 	%f763, %f740, %f720, %f665;
	fma.rn.f32 	%f764, %f740, %f722, %f666;
	fma.rn.f32 	%f765, %f740, %f724, %f667;
	fma.rn.f32 	%f766, %f740, %f726, %f668;
	fma.rn.f32 	%f767, %f740, %f728, %f669;
	fma.rn.f32 	%f768, %f740, %f730, %f670;
	fma.rn.f32 	%f769, %f740, %f732, %f671;
	fma.rn.f32 	%f770, %f740, %f734, %f672;
	fma.rn.f32 	%f771, %f740, %f736, %f673;
	fma.rn.f32 	%f772, %f740, %f738, %f674;
	ld.shared.f32 	%f773, [%r207+1344];
	ld.shared.f32 	%f774, [%r9+12];
	fma.rn.f32 	%f137, %f773, %f774, %f677;
	ld.shared.f32 	%f775, [%r9+44];
	fma.rn.f32 	%f138, %f773, %f775, %f679;
	ld.shared.f32 	%f776, [%r9+76];
	fma.rn.f32 	%f139, %f773, %f776, %f681;
	ld.shared.f32 	%f777, [%r9+108];
	fma.rn.f32 	%f140, %f773, %f777, %f683;
	ld.shared.f32 	%f778, [%r9+140];
	fma.rn.f32 	%f141, %f773, %f778, %f685;
	ld.shared.f32 	%f779, [%r9+172];
	fma.rn.f32 	%f142, %f773, %f779, %f687;
	ld.shared.f32 	%f780, [%r9+204];
	fma.rn.f32 	%f143, %f773, %f780, %f689;
	ld.shared.f32 	%f781, [%r9+236];
	fma.rn.f32 	%f144, %f773, %f781, %f691;
	ld.shared.f32 	%f782, [%r9+268];
	fma.rn.f32 	%f145, %f773, %f782, %f693;
	ld.shared.f32 	%f783, [%r9+300];
	fma.rn.f32 	%f146, %f773, %f783, %f695;
	ld.shared.f32 	%f784, [%r9+332];
	fma.rn.f32 	%f147, %f773, %f784, %f697;
	ld.shared.f32 	%f785, [%r9+364];
	fma.rn.f32 	%f148, %f773, %f785, %f699;
	ld.shared.f32 	%f786, [%r9+396];
	fma.rn.f32 	%f149, %f773, %f786, %f701;
	ld.shared.f32 	%f787, [%r9+428];
	fma.rn.f32 	%f150, %f773, %f787, %f703;
	ld.shared.f32 	%f788, [%r9+460];
	fma.rn.f32 	%f151, %f773, %f788, %f705;
	ld.shared.f32 	%f789, [%r9+492];
	fma.rn.f32 	%f152, %f773, %f789, %f707;
	ld.shared.f32 	%f790, [%r9+524];
	fma.rn.f32 	%f153, %f773, %f790, %f709;
	ld.shared.f32 	%f791, [%r9+556];
	fma.rn.f32 	%f154, %f773, %f791, %f711;
	ld.shared.f32 	%f792, [%r9+588];
	fma.rn.f32 	%f155, %f773, %f792, %f713;
	ld.shared.f32 	%f793, [%r9+620];
	fma.rn.f32 	%f156, %f773, %f793, %f715;
	ld.shared.f32 	%f794, [%r9+652];
	fma.rn.f32 	%f157, %f773, %f794, %f717;
	ld.shared.f32 	%f795, [%r9+684];
	fma.rn.f32 	%f158, %f773, %f795, %f719;
	ld.shared.f32 	%f796, [%r9+716];
	fma.rn.f32 	%f159, %f773, %f796, %f721;
	ld.shared.f32 	%f797, [%r9+748];
	fma.rn.f32 	%f160, %f773, %f797, %f723;
	ld.shared.f32 	%f798, [%r9+780];
	fma.rn.f32 	%f161, %f773, %f798, %f725;
	ld.shared.f32 	%f799, [%r9+812];
	fma.rn.f32 	%f162, %f773, %f799, %f727;
	ld.shared.f32 	%f800, [%r9+844];
	fma.rn.f32 	%f163, %f773, %f800, %f729;
	ld.shared.f32 	%f801, [%r9+876];
	fma.rn.f32 	%f164, %f773, %f801, %f731;
	ld.shared.f32 	%f802, [%r9+908];
	fma.rn.f32 	%f165, %f773, %f802, %f733;
	ld.shared.f32 	%f803, [%r9+940];
	fma.rn.f32 	%f166, %f773, %f803, %f735;
	ld.shared.f32 	%f804, [%r9+972];
	fma.rn.f32 	%f167, %f773, %f804, %f737;
	ld.shared.f32 	%f805, [%r9+1004];
	fma.rn.f32 	%f168, %f773, %f805, %f739;
	ld.shared.f32 	%f806, [%r207+1568];
	fma.rn.f32 	%f169, %f806, %f774, %f741;
	fma.rn.f32 	%f170, %f806, %f775, %f742;
	fma.rn.f32 	%f171, %f806, %f776, %f743;
	fma.rn.f32 	%f172, %f806, %f777, %f744;
	fma.rn.f32 	%f173, %f806, %f778, %f745;
	fma.rn.f32 	%f174, %f806, %f779, %f746;
	fma.rn.f32 	%f175, %f806, %f780, %f747;
	fma.rn.f32 	%f176, %f806, %f781, %f748;
	fma.rn.f32 	%f177, %f806, %f782, %f749;
	fma.rn.f32 	%f178, %f806, %f783, %f750;
	fma.rn.f32 	%f179, %f806, %f784, %f751;
	fma.rn.f32 	%f180, %f806, %f785, %f752;
	fma.rn.f32 	%f181, %f806, %f786, %f753;
	fma.rn.f32 	%f182, %f806, %f787, %f754;
	fma.rn.f32 	%f183, %f806, %f788, %f755;
	fma.rn.f32 	%f184, %f806, %f789, %f756;
	fma.rn.f32 	%f185, %f806, %f790, %f757;
	fma.rn.f32 	%f186, %f806, %f791, %f758;
	fma.rn.f32 	%f187, %f806, %f792, %f759;
	fma.rn.f32 	%f188, %f806, %f793, %f760;
	fma.rn.f32 	%f189, %f806, %f794, %f761;
	fma.rn.f32 	%f190, %f806, %f795, %f762;
	fma.rn.f32 	%f191, %f806, %f796, %f763;
	fma.rn.f32 	%f192, %f806, %f797, %f764;
	fma.rn.f32 	%f193, %f806, %f798, %f765;
	fma.rn.f32 	%f194, %f806, %f799, %f766;
	fma.rn.f32 	%f195, %f806, %f800, %f767;
	fma.rn.f32 	%f196, %f806, %f801, %f768;
	fma.rn.f32 	%f197, %f806, %f802, %f769;
	fma.rn.f32 	%f198, %f806, %f803, %f770;
	fma.rn.f32 	%f199, %f806, %f804, %f771;
	fma.rn.f32 	%f200, %f806, %f805, %f772;
	bar.sync 	0;
	mov.f32 	%f1618, 0f00000000;
	@%p45 bra 	$L__BB0_69;
	ld.param.u64 	%rd83, [conv2d_depConv2d_fused_kernel_bfuse_idx_0_param_1];
	cvta.to.global.u64 	%rd7, %rd83;
	setp.gt.u32 	%p46, %r265, 56;
	mov.f32 	%f1615, 0f00000000;
	@%p46 bra 	$L__BB0_22;
	mul.wide.s32 	%rd46, %r260, 4;
	add.s64 	%rd47, %rd7, %rd46;
	ld.global.nc.f32 	%f1615, [%rd47];
$L__BB0_22:
	setp.gt.u32 	%p47, %r265, 56;
	st.shared.f32 	[%r7], %f1615;
	mov.f32 	%f1616, 0f00000000;
	@%p47 bra 	$L__BB0_24;
	ld.param.u64 	%rd84, [conv2d_depConv2d_fused_kernel_bfuse_idx_0_param_1];
	cvta.to.global.u64 	%rd48, %rd84;
	mul.wide.s32 	%rd49, %r261, 4;
	add.s64 	%rd50, %rd48, %rd49;
	ld.global.nc.f32 	%f1616, [%rd50];
$L__BB0_24:
	setp.gt.u32 	%p48, %r265, 56;
	st.shared.f32 	[%r7+4], %f1616;
	mov.f32 	%f1617, 0f00000000;
	@%p48 bra 	$L__BB0_26;
	ld.param.u64 	%rd85, [conv2d_depConv2d_fused_kernel_bfuse_idx_0_param_1];
	cvta.to.global.u64 	%rd51, %rd85;
	mul.wide.s32 	%rd52, %r262, 4;
	add.s64 	%rd53, %rd51, %rd52;
	ld.global.nc.f32 	%f1617, [%rd53];
$L__BB0_26:
	setp.gt.u32 	%p49, %r265, 56;
	st.shared.f32 	[%r7+8], %f1617;
	@%p49 bra 	$L__BB0_28;
	mul.wide.s32 	%rd54, %r263, 4;
	add.s64 	%rd55, %rd7, %rd54;
	ld.global.nc.f32 	%f1618, [%rd55];
$L__BB0_28:
	st.shared.f32 	[%r7+12], %f1618;
	@%p39 bra 	$L__BB0_30;
	mul.wide.u32 	%rd56, %r254, 4;
	add.s64 	%rd57, %rd1, %rd56;
	ld.global.nc.f32 	%f812, [%rd57];
	setp.gt.u32 	%p51, %r2, 55;
	selp.b32 	%r209, 128, 0, %p51;
	mad.lo.s32 	%r210, %r3, 3, %r209;
	shl.b32 	%r211, %r210, 2;
	mov.u32 	%r212, _ZZ41conv2d_depConv2d_fused_kernel_bfuse_idx_0E15union_shared_1_;
	add.s32 	%r213, %r212, %r211;
	st.shared.f32 	[%r213], %f812;
$L__BB0_30:
	@%p41 bra 	$L__BB0_32;
	mul.wide.u32 	%rd58, %r255, 4;
	add.s64 	%rd59, %rd1, %rd58;
	ld.global.nc.f32 	%f813, [%rd59];
	setp.gt.u32 	%p53, %r2, 55;
	selp.b32 	%r214, 129, 1, %p53;
	mad.lo.s32 	%r215, %r3, 3, %r214;
	shl.b32 	%r216, %r215, 2;
	mov.u32 	%r217, _ZZ41conv2d_depConv2d_fused_kernel_bfuse_idx_0E15union_shared_1_;
	add.s32 	%r218, %r217, %r216;
	st.shared.f32 	[%r218], %f813;
$L__BB0_32:
	@%p43 bra 	$L__BB0_34;
	mul.wide.u32 	%rd60, %r256, 4;
	add.s64 	%rd61, %rd1, %rd60;
	ld.global.nc.f32 	%f814, [%rd61];
	setp.gt.u32 	%p55, %r2, 55;
	selp.b32 	%r219, 130, 2, %p55;
	mad.lo.s32 	%r220, %r3, 3, %r219;
	shl.b32 	%r221, %r220, 2;
	mov.u32 	%r222, _ZZ41conv2d_depConv2d_fused_kernel_bfuse_idx_0E15union_shared_1_;
	add.s32 	%r223, %r222, %r221;
	st.shared.f32 	[%r223], %f814;
$L__BB0_34:
	setp.eq.s32 	%p56, %r43, 0;
	bar.sync 	0;
	mov.u32 	%r225, _ZZ41conv2d_depConv2d_fused_kernel_bfuse_idx_0E15union_shared_0_;
	add.s32 	%r226, %r225, %r205;
	ld.shared.f32 	%f815, [%r226];
	ld.shared.f32 	%f816, [%r9];
	fma.rn.f32 	%f817, %f815, %f816, %f137;
	ld.shared.f32 	%f818, [%r9+32];
	fma.rn.f32 	%f819, %f815, %f818, %f138;
	ld.shared.f32 	%f820, [%r9+64];
	fma.rn.f32 	%f821, %f815, %f820, %f139;
	ld.shared.f32 	%f822, [%r9+96];
	fma.rn.f32 	%f823, %f815, %f822, %f140;
	ld.shared.f32 	%f824, [%r9+128];
	fma.rn.f32 	%f825, %f815, %f824, %f141;
	ld.shared.f32 	%f826, [%r9+160];
	fma.rn.f32 	%f827, %f815, %f826, %f142;
	ld.shared.f32 	%f828, [%r9+192];
	fma.rn.f32 	%f829, %f815, %f828, %f143;
	ld.shared.f32 	%f830, [%r9+224];
	fma.rn.f32 	%f831, %f815, %f830, %f144;
	ld.shared.f32 	%f832, [%r9+256];
	fma.rn.f32 	%f833, %f815, %f832, %f145;
	ld.shared.f32 	%f834, [%r9+288];
	fma.rn.f32 	%f835, %f815, %f834, %f146;
	ld.shared.f32 	%f836, [%r9+320];
	fma.rn.f32 	%f837, %f815, %f836, %f147;
	ld.shared.f32 	%f838, [%r9+352];
	fma.rn.f32 	%f839, %f815, %f838, %f148;
	ld.shared.f32 	%f840, [%r9+384];
	fma.rn.f32 	%f841, %f815, %f840, %f149;
	ld.shared.f32 	%f842, [%r9+416];
	fma.rn.f32 	%f843, %f815, %f842, %f150;
	ld.shared.f32 	%f844, [%r9+448];
	fma.rn.f32 	%f845, %f815, %f844, %f151;
	ld.shared.f32 	%f846, [%r9+480];
	fma.rn.f32 	%f847, %f815, %f846, %f152;
	ld.shared.f32 	%f848, [%r9+512];
	fma.rn.f32 	%f849, %f815, %f848, %f153;
	ld.shared.f32 	%f850, [%r9+544];
	fma.rn.f32 	%f851, %f815, %f850, %f154;
	ld.shared.f32 	%f852, [%r9+576];
	fma.rn.f32 	%f853, %f815, %f852, %f155;
	ld.shared.f32 	%f854, [%r9+608];
	fma.rn.f32 	%f855, %f815, %f854, %f156;
	ld.shared.f32 	%f856, [%r9+640];
	fma.rn.f32 	%f857, %f815, %f856, %f157;
	ld.shared.f32 	%f858, [%r9+672];
	fma.rn.f32 	%f859, %f815, %f858, %f158;
	ld.shared.f32 	%f860, [%r9+704];
	fma.rn.f32 	%f861, %f815, %f860, %f159;
	ld.shared.f32 	%f862, [%r9+736];
	fma.rn.f32 	%f863, %f815, %f862, %f160;
	ld.shared.f32 	%f864, [%r9+768];
	fma.rn.f32 	%f865, %f815, %f864, %f161;
	ld.shared.f32 	%f866, [%r9+800];
	fma.rn.f32 	%f867, %f815, %f866, %f162;
	ld.shared.f32 	%f868, [%r9+832];
	fma.rn.f32 	%f869, %f815, %f868, %f163;
	ld.shared.f32 	%f870, [%r9+864];
	fma.rn.f32 	%f871, %f815, %f870, %f164;
	ld.shared.f32 	%f872, [%r9+896];
	fma.rn.f32 	%f873, %f815, %f872, %f165;
	ld.shared.f32 	%f874, [%r9+928];
	fma.rn.f32 	%f875, %f815, %f874, %f166;
	ld.shared.f32 	%f876, [%r9+960];
	fma.rn.f32 	%f877, %f815, %f876, %f167;
	ld.shared.f32 	%f878, [%r9+992];
	fma.rn.f32 	%f879, %f815, %f878, %f168;
	ld.shared.f32 	%f880, [%r226+224];
	fma.rn.f32 	%f881, %f880, %f816, %f169;
	fma.rn.f32 	%f882, %f880, %f818, %f170;
	fma.rn.f32 	%f883, %f880, %f820, %f171;
	fma.rn.f32 	%f884, %f880, %f822, %f172;
	fma.rn.f32 	%f885, %f880, %f824, %f173;
	fma.rn.f32 	%f886, %f880, %f826, %f174;
	fma.rn.f32 	%f887, %f880, %f828, %f175;
	fma.rn.f32 	%f888, %f880, %f830, %f176;
	fma.rn.f32 	%f889, %f880, %f832, %f177;
	fma.rn.f32 	%f890, %f880, %f834, %f178;
	fma.rn.f32 	%f891, %f880, %f836, %f179;
	fma.rn.f32 	%f892, %f880, %f838, %f180;
	fma.rn.f32 	%f893, %f880, %f840, %f181;
	fma.rn.f32 	%f894, %f880, %f842, %f182;
	fma.rn.f32 	%f895, %f880, %f844, %f183;
	fma.rn.f32 	%f896, %f880, %f846, %f184;
	fma.rn.f32 	%f897, %f880, %f848, %f185;
	fma.rn.f32 	%f898, %f880, %f850, %f186;
	fma.rn.f32 	%f899, %f880, %f852, %f187;
	fma.rn.f32 	%f900, %f880, %f854, %f188;
	fma.rn.f32 	%f901, %f880, %f856, %f189;
	fma.rn.f32 	%f902, %f880, %f858, %f190;
	fma.rn.f32 	%f903, %f880, %f860, %f191;
	fma.rn.f32 	%f904, %f880, %f862, %f192;
	fma.rn.f32 	%f905, %f880, %f864, %f193;
	fma.rn.f32 	%f906, %f880, %f866, %f194;
	fma.rn.f32 	%f907, %f880, %f868, %f195;
	fma.rn.f32 	%f908, %f880, %f870, %f196;
	fma.rn.f32 	%f909, %f880, %f872, %f197;
	fma.rn.f32 	%f910, %f880, %f874, %f198;
	fma.rn.f32 	%f911, %f880, %f876, %f199;
	fma.rn.f32 	%f912, %f880, %f878, %f200;
	ld.shared.f32 	%f913, [%r226+448];
	ld.shared.f32 	%f914, [%r9+4];
	fma.rn.f32 	%f915, %f913, %f914, %f817;
	ld.shared.f32 	%f916, [%r9+36];
	fma.rn.f32 	%f917, %f913, %f916, %f819;
	ld.shared.f32 	%f918, [%r9+68];
	fma.rn.f32 	%f919, %f913, %f918, %f821;
	ld.shared.f32 	%f920, [%r9+100];
	fma.rn.f32 	%f921, %f913, %f920, %f823;
	ld.shared.f32 	%f922, [%r9+132];
	fma.rn.f32 	%f923, %f913, %f922, %f825;
	ld.shared.f32 	%f924, [%r9+164];
	fma.rn.f32 	%f925, %f913, %f924, %f827;
	ld.shared.f32 	%f926, [%r9+196];
	fma.rn.f32 	%f927, %f913, %f926, %f829;
	ld.shared.f32 	%f928, [%r9+228];
	fma.rn.f32 	%f929, %f913, %f928, %f831;
	ld.shared.f32 	%f930, [%r9+260];
	fma.rn.f32 	%f931, %f913, %f930, %f833;
	ld.shared.f32 	%f932, [%r9+292];
	fma.rn.f32 	%f933, %f913, %f932, %f835;
	ld.shared.f32 	%f934, [%r9+324];
	fma.rn.f32 	%f935, %f913, %f934, %f837;
	ld.shared.f32 	%f936, [%r9+356];
	fma.rn.f32 	%f937, %f913, %f936, %f839;
	ld.shared.f32 	%f938, [%r9+388];
	fma.rn.f32 	%f939, %f913, %f938, %f841;
	ld.shared.f32 	%f940, [%r9+420];
	fma.rn.f32 	%f941, %f913, %f940, %f843;
	ld.shared.f32 	%f942, [%r9+452];
	fma.rn.f32 	%f943, %f913, %f942, %f845;
	ld.shared.f32 	%f944, [%r9+484];
	fma.rn.f32 	%f945, %f913, %f944, %f847;
	ld.shared.f32 	%f946, [%r9+516];
	fma.rn.f32 	%f947, %f913, %f946, %f849;
	ld.shared.f32 	%f948, [%r9+548];
	fma.rn.f32 	%f949, %f913, %f948, %f851;
	ld.shared.f32 	%f950, [%r9+580];
	fma.rn.f32 	%f951, %f913, %f950, %f853;
	ld.shared.f32 	%f952, [%r9+612];
	fma.rn.f32 	%f953, %f913, %f952, %f855;
	ld.shared.f32 	%f954, [%r9+644];
	fma.rn.f32 	%f955, %f913, %f954, %f857;
	ld.shared.f32 	%f956, [%r9+676];
	fma.rn.f32 	%f957, %f913, %f956, %f859;
	ld.shared.f32 	%f958, [%r9+708];
	fma.rn.f32 	%f959, %f913, %f958, %f861;
	ld.shared.f32 	%f960, [%r9+740];
	fma.rn.f32 	%f961, %f913, %f960, %f863;
	ld.shared.f32 	%f962, [%r9+772];
	fma.rn.f32 	%f963, %f913, %f962, %f865;
	ld.shared.f32 	%f964, [%r9+804];
	fma.rn.f32 	%f965, %f913, %f964, %f867;
	ld.shared.f32 	%f966, [%r9+836];
	fma.rn.f32 	%f967, %f913, %f966, %f869;
	ld.shared.f32 	%f968, [%r9+868];
	fma.rn.f32 	%f969, %f913, %f968, %f871;
	ld.shared.f32 	%f970, [%r9+900];
	fma.rn.f32 	%f971, %f913, %f970, %f873;
	ld.shared.f32 	%f972, [%r9+932];
	fma.rn.f32 	%f973, %f913, %f972, %f875;
	ld.shared.f32 	%f974, [%r9+964];
	fma.rn.f32 	%f975, %f913, %f974, %f877;
	ld.shared.f32 	%f976, [%r9+996];
	fma.rn.f32 	%f977, %f913, %f976, %f879;
	ld.shared.f32 	%f978, [%r226+672];
	fma.rn.f32 	%f979, %f978, %f914, %f881;
	fma.rn.f32 	%f980, %f978, %f916, %f882;
	fma.rn.f32 	%f981, %f978, %f918, %f883;
	fma.rn.f32 	%f982, %f978, %f920, %f884;
	fma.rn.f32 	%f983, %f978, %f922, %f885;
	fma.rn.f32 	%f984, %f978, %f924, %f886;
	fma.rn.f32 	%f985, %f978, %f926, %f887;
	fma.rn.f32 	%f986, %f978, %f928, %f888;
	fma.rn.f32 	%f987, %f978, %f930, %f889;
	fma.rn.f32 	%f988, %f978, %f932, %f890;
	fma.rn.f32 	%f989, %f978, %f934, %f891;
	fma.rn.f32 	%f990, %f978, %f936, %f892;
	fma.rn.f32 	%f991, %f978, %f938, %f893;
	fma.rn.f32 	%f992, %f978, %f940, %f894;
	fma.rn.f32 	%f993, %f978, %f942, %f895;
	fma.rn.f32 	%f994, %f978, %f944, %f896;
	fma.rn.f32 	%f995, %f978, %f946, %f897;
	fma.rn.f32 	%f996, %f978, %f948, %f898;
	fma.rn.f32 	%f997, %f978, %f950, %f899;
	fma.rn.f32 	%f998, %f978, %f952, %f900;
	fma.rn.f32 	%f999, %f978, %f954, %f901;
	fma.rn.f32 	%f1000, %f978, %f956, %f902;
	fma.rn.f32 	%f1001, %f978, %f958, %f903;
	fma.rn.f32 	%f1002, %f978, %f960, %f904;
	fma.rn.f32 	%f1003, %f978, %f962, %f905;
	fma.rn.f32 	%f1004, %f978, %f964, %f906;
	fma.rn.f32 	%f1005, %f978, %f966, %f907;
	fma.rn.f32 	%f1006, %f978, %f968, %f908;
	fma.rn.f32 	%f1007, %f978, %f970, %f909;
	fma.rn.f32 	%f1008, %f978, %f972, %f910;
	fma.rn.f32 	%f1009, %f978, %f974, %f911;
	fma.rn.f32 	%f1010, %f978, %f976, %f912;
	ld.shared.f32 	%f1011, [%r226+896];
	ld.shared.f32 	%f1012, [%r9+8];
	fma.rn.f32 	%f1013, %f1011, %f1012, %f915;
	ld.shared.f32 	%f1014, [%r9+40];
	fma.rn.f32 	%f1015, %f1011, %f1014, %f917;
	ld.shared.f32 	%f1016, [%r9+72];
	fma.rn.f32 	%f1017, %f1011, %f1016, %f919;
	ld.shared.f32 	%f1018, [%r9+104];
	fma.rn.f32 	%f1019, %f1011, %f1018, %f921;
	ld.shared.f32 	%f1020, [%r9+136];
	fma.rn.f32 	%f1021, %f1011, %f1020, %f923;
	ld.shared.f32 	%f1022, [%r9+168];
	fma.rn.f32 	%f1023, %f1011, %f1022, %f925;
	ld.shared.f32 	%f1024, [%r9+200];
	fma.rn.f32 	%f1025, %f1011, %f1024, %f927;
	ld.shared.f32 	%f1026, [%r9+232];
	fma.rn.f32 	%f1027, %f1011, %f1026, %f929;
	ld.shared.f32 	%f1028, [%r9+264];
	fma.rn.f32 	%f1029, %f1011, %f1028, %f931;
	ld.shared.f32 	%f1030, [%r9+296];
	fma.rn.f32 	%f1031, %f1011, %f1030, %f933;
	ld.shared.f32 	%f1032, [%r9+328];
	fma.rn.f32 	%f1033, %f1011, %f1032, %f935;
	ld.shared.f32 	%f1034, [%r9+360];
	fma.rn.f32 	%f1035, %f1011, %f1034, %f937;
	ld.shared.f32 	%f1036, [%r9+392];
	fma.rn.f32 	%f1037, %f1011, %f1036, %f939;
	ld.shared.f32 	%f1038, [%r9+424];
	fma.rn.f32 	%f1039, %f1011, %f1038, %f941;
	ld.shared.f32 	%f1040, [%r9+456];
	fma.rn.f32 	%f1041, %f1011, %f1040, %f943;
	ld.shared.f32 	%f1042, [%r9+488];
	fma.rn.f32 	%f1043, %f1011, %f1042, %f945;
	ld.shared.f32 	%f1044, [%r9+520];
	fma.rn.f32 	%f1045, %f1011, %f1044, %f947;
	ld.shared.f32 	%f1046, [%r9+552];
	fma.rn.f32 	%f1047, %f1011, %f1046, %f949;
	ld.shared.f32 	%f1048, [%r9+584];
	fma.rn.f32 	%f1049, %f1011, %f1048, %f951;
	ld.shared.f32 	%f1050, [%r9+616];
	fma.rn.f32 	%f1051, %f1011, %f1050, %f953;
	ld.shared.f32 	%f1052, [%r9+648];
	fma.rn.f32 	%f1053, %f1011, %f1052, %f955;
	ld.shared.f32 	%f1054, [%r9+680];
	fma.rn.f32 	%f1055, %f1011, %f1054, %f957;
	ld.shared.f32 	%f1056, [%r9+712];
	fma.rn.f32 	%f1057, %f1011, %f1056, %f959;
	ld.shared.f32 	%f1058, [%r9+744];
	fma.rn.f32 	%f1059, %f1011, %f1058, %f961;
	ld.shared.f32 	%f1060, [%r9+776];
	fma.rn.f32 	%f1061, %f1011, %f1060, %f963;
	ld.shared.f32 	%f1062, [%r9+808];
	fma.rn.f32 	%f1063, %f1011, %f1062, %f965;
	ld.shared.f32 	%f1064, [%r9+840];
	fma.rn.f32 	%f1065, %f1011, %f1064, %f967;
	ld.shared.f32 	%f1066, [%r9+872];
	fma.rn.f32 	%f1067, %f1011, %f1066, %f969;
	ld.shared.f32 	%f1068, [%r9+904];
	fma.rn.f32 	%f1069, %f1011, %f1068, %f971;
	ld.shared.f32 	%f1070, [%r9+936];
	fma.rn.f32 	%f1071, %f1011, %f1070, %f973;
	ld.shared.f32 	%f1072, [%r9+968];
	fma.rn.f32 	%f1073, %f1011, %f1072, %f975;
	ld.shared.f32 	%f1074, [%r9+1000];
	fma.rn.f32 	%f1075, %f1011, %f1074, %f977;
	ld.shared.f32 	%f1076, [%r226+1120];
	fma.rn.f32 	%f1077, %f1076, %f1012, %f979;
	fma.rn.f32 	%f1078, %f1076, %f1014, %f980;
	fma.rn.f32 	%f1079, %f1076, %f1016, %f981;
	fma.rn.f32 	%f1080, %f1076, %f1018, %f982;
	fma.rn.f32 	%f1081, %f1076, %f1020, %f983;
	fma.rn.f32 	%f1082, %f1076, %f1022, %f984;
	fma.rn.f32 	%f1083, %f1076, %f1024, %f985;
	fma.rn.f32 	%f1084, %f1076, %f1026, %f986;
	fma.rn.f32 	%f1085, %f1076, %f1028, %f987;
	fma.rn.f32 	%f1086, %f1076, %f1030, %f988;
	fma.rn.f32 	%f1087, %f1076, %f1032, %f989;
	fma.rn.f32 	%f1088, %f1076, %f1034, %f990;
	fma.rn.f32 	%f1089, %f1076, %f1036, %f991;
	fma.rn.f32 	%f1090, %f1076, %f1038, %f992;
	fma.rn.f32 	%f1091, %f1076, %f1040, %f993;
	fma.rn.f32 	%f1092, %f1076, %f1042, %f994;
	fma.rn.f32 	%f1093, %f1076, %f1044, %f995;
	fma.rn.f32 	%f1094, %f1076, %f1046, %f996;
	fma.rn.f32 	%f1095, %f1076, %f1048, %f997;
	fma.rn.f32 	%f1096, %f1076, %f1050, %f998;
	fma.rn.f32 	%f1097, %f1076, %f1052, %f999;
	fma.rn.f32 	%f1098, %f1076, %f1054, %f1000;
	fma.rn.f32 	%f1099, %f1076, %f1056, %f1001;
	fma.rn.f32 	%f1100, %f1076, %f1058, %f1002;
	fma.rn.f32 	%f1101, %f1076, %f1060, %f1003;
	fma.rn.f32 	%f1102, %f1076, %f1062, %f1004;
	fma.rn.f32 	%f1103, %f1076, %f1064, %f1005;
	fma.rn.f32 	%f1104, %f1076, %f1066, %f1006;
	fma.rn.f32 	%f1105, %f1076, %f1068, %f1007;
	fma.rn.f32 	%f1106, %f1076, %f1070, %f1008;
	fma.rn.f32 	%f1107, %f1076, %f1072, %f1009;
	fma.rn.f32 	%f1108, %f1076, %f1074, %f1010;
	ld.shared.f32 	%f1109, [%r226+1344];
	ld.shared.f32 	%f1110, [%r9+12];
	fma.rn.f32 	%f209, %f1109, %f1110, %f1013;
	ld.shared.f32 	%f1111, [%r9+44];
	fma.rn.f32 	%f210, %f1109, %f1111, %f1015;
	ld.shared.f32 	%f1112, [%r9+76];
	fma.rn.f32 	%f211, %f1109, %f1112, %f1017;
	ld.shared.f32 	%f1113, [%r9+108];
	fma.rn.f32 	%f212, %f1109, %f1113, %f1019;
	ld.shared.f32 	%f1114, [%r9+140];
	fma.rn.f32 	%f213, %f1109, %f1114, %f1021;
	ld.shared.f32 	%f1115, [%r9+172];
	fma.rn.f32 	%f214, %f1109, %f1115, %f1023;
	ld.shared.f32 	%f1116, [%r9+204];
	fma.rn.f32 	%f215, %f1109, %f1116, %f1025;
	ld.shared.f32 	%f1117, [%r9+236];
	fma.rn.f32 	%f216, %f1109, %f1117, %f1027;
	ld.shared.f32 	%f1118, [%r9+268];
	fma.rn.f32 	%f217, %f1109, %f1118, %f1029;
	ld.shared.f32 	%f1119, [%r9+300];
	fma.rn.f32 	%f218, %f1109, %f1119, %f1031;
	ld.shared.f32 	%f1120, [%r9+332];
	fma.rn.f32 	%f219, %f1109, %f1120, %f1033;
	ld.shared.f32 	%f1121, [%r9+364];
	fma.rn.f32 	%f220, %f1109, %f1121, %f1035;
	ld.shared.f32 	%f1122, [%r9+396];
	fma.rn.f32 	%f221, %f1109, %f1122, %f1037;
	ld.shared.f32 	%f1123, [%r9+428];
	fma.rn.f32 	%f222, %f1109, %f1123, %f1039;
	ld.shared.f32 	%f1124, [%r9+460];
	fma.rn.f32 	%f223, %f1109, %f1124, %f1041;
	ld.shared.f32 	%f1125, [%r9+492];
	fma.rn.f32 	%f224, %f1109, %f1125, %f1043;
	ld.shared.f32 	%f1126, [%r9+524];
	fma.rn.f32 	%f225, %f1109, %f1126, %f1045;
	ld.shared.f32 	%f1127, [%r9+556];
	fma.rn.f32 	%f226, %f1109, %f1127, %f1047;
	ld.shared.f32 	%f1128, [%r9+588];
	fma.rn.f32 	%f227, %f1109, %f1128, %f1049;
	ld.shared.f32 	%f1129, [%r9+620];
	fma.rn.f32 	%f228, %f1109, %f1129, %f1051;
	ld.shared.f32 	%f1130, [%r9+652];
	fma.rn.f32 	%f229, %f1109, %f1130, %f1053;
	ld.shared.f32 	%f1131, [%r9+684];
	fma.rn.f32 	%f230, %f1109, %f1131, %f1055;
	ld.shared.f32 	%f1132, [%r9+716];
	fma.rn.f32 	%f231, %f1109, %f1132, %f1057;
	ld.shared.f32 	%f1133, [%r9+748];
	fma.rn.f32 	%f232, %f1109, %f1133, %f1059;
	ld.shared.f32 	%f1134, [%r9+780];
	fma.rn.f32 	%f233, %f1109, %f1134, %f1061;
	ld.shared.f32 	%f1135, [%r9+812];
	fma.rn.f32 	%f234, %f1109, %f1135, %f1063;
	ld.shared.f32 	%f1136, [%r9+844];
	fma.rn.f32 	%f235, %f1109, %f1136, %f1065;
	ld.shared.f32 	%f1137, [%r9+876];
	fma.rn.f32 	%f236, %f1109, %f1137, %f1067;
	ld.shared.f32 	%f1138, [%r9+908];
	fma.rn.f32 	%f237, %f1109, %f1138, %f1069;
	ld.shared.f32 	%f1139, [%r9+940];
	fma.rn.f32 	%f238, %f1109, %f1139, %f1071;
	ld.shared.f32 	%f1140, [%r9+972];
	fma.rn.f32 	%f239, %f1109, %f1140, %f1073;
	ld.shared.f32 	%f1141, [%r9+1004];
	fma.rn.f32 	%f240, %f1109, %f1141, %f1075;
	ld.shared.f32 	%f1142, [%r226+1568];
	fma.rn.f32 	%f241, %f1142, %f1110, %f1077;
	fma.rn.f32 	%f242, %f1142, %f1111, %f1078;
	fma.rn.f32 	%f243, %f1142, %f1112, %f1079;
	fma.rn.f32 	%f244, %f1142, %f1113, %f1080;
	fma.rn.f32 	%f245, %f1142, %f1114, %f1081;
	fma.rn.f32 	%f246, %f1142, %f1115, %f1082;
	fma.rn.f32 	%f247, %f1142, %f1116, %f1083;
	fma.rn.f32 	%f248, %f1142, %f1117, %f1084;
	fma.rn.f32 	%f249, %f1142, %f1118, %f1085;
	fma.rn.f32 	%f250, %f1142, %f1119, %f1086;
	fma.rn.f32 	%f251, %f1142, %f1120, %f1087;
	fma.rn.f32 	%f252, %f1142, %f1121, %f1088;
	fma.rn.f32 	%f253, %f1142, %f1122, %f1089;
	fma.rn.f32 	%f254, %f1142, %f1123, %f1090;
	fma.rn.f32 	%f255, %f1142, %f1124, %f1091;
	fma.rn.f32 	%f256, %f1142, %f1125, %f1092;
	fma.rn.f32 	%f257, %f1142, %f1126, %f1093;
	fma.rn.f32 	%f258, %f1142, %f1127, %f1094;
	fma.rn.f32 	%f259, %f1142, %f1128, %f1095;
	fma.rn.f32 	%f260, %f1142, %f1129, %f1096;
	fma.rn.f32 	%f261, %f1142, %f1130, %f1097;
	fma.rn.f32 	%f262, %f1142, %f1131, %f1098;
	fma.rn.f32 	%f263, %f1142, %f1132, %f1099;
	fma.rn.f32 	%f264, %f1142, %f1133, %f1100;
	fma.rn.f32 	%f265, %f1142, %f1134, %f1101;
	fma.rn.f32 	%f266, %f1142, %f1135, %f1102;
	fma.rn.f32 	%f267, %f1142, %f1136, %f1103;
	fma.rn.f32 	%f268, %f1142, %f1137, %f1104;
	fma.rn.f32 	%f269, %f1142, %f1138, %f1105;
	fma.rn.f32 	%f270, %f1142, %f1139, %f1106;
	fma.rn.f32 	%f271, %f1142, %f1140, %f1107;
	fma.rn.f32 	%f272, %f1142, %f1141, %f1108;
	bar.sync 	0;
	mov.f32 	%f1622, 0f00000000;
	@%p56 bra 	$L__BB0_70;
	setp.gt.u32 	%p57, %r265, 56;
	mov.f32 	%f1619, 0f00000000;
	@%p57 bra 	$L__BB0_37;
	ld.param.u64 	%rd86, [conv2d_depConv2d_fused_kernel_bfuse_idx_0_param_1];
	cvta.to.global.u64 	%rd62, %rd86;
	mul.wide.s32 	%rd63, %r261, 4;
	add.s64 	%rd64, %rd62, %rd63;
	ld.global.nc.f32 	%f1619, [%rd64];
$L__BB0_37:
	setp.gt.u32 	%p58, %r265, 56;
	st.shared.f32 	[%r7], %f1619;
	mov.f32 	%f1620, 0f00000000;
	@%p58 bra 	$L__BB0_39;
	ld.param.u64 	%rd87, [conv2d_depConv2d_fused_kernel_bfuse_idx_0_param_1];
	cvta.to.global.u64 	%rd65, %rd87;
	mul.wide.s32 	%rd66, %r262, 4;
	add.s64 	%rd67, %rd65, %rd66;
	ld.global.nc.f32 	%f1620, [%rd67];
$L__BB0_39:
	ld.param.u64 	%rd88, [conv2d_depConv2d_fused_kernel_bfuse_idx_0_param_1];
	cvta.to.global.u64 	%rd8, %rd88;
	setp.gt.u32 	%p59, %r265, 56;
	st.shared.f32 	[%r7+4], %f1620;
	mov.f32 	%f1621, 0f00000000;
	@%p59 bra 	$L__BB0_41;
	mul.wide.s32 	%rd68, %r263, 4;
	add.s64 	%rd69, %rd8, %rd68;
	ld.global.nc.f32 	%f1621, [%rd69];
$L__BB0_41:
	setp.gt.u32 	%p60, %r265, 56;
	and.b16  	%rs67, %rs3, 255;
	setp.gt.u16 	%p61, %rs67, 12;
	st.shared.f32 	[%r7+8], %f1621;
	or.pred  	%p62, %p61, %p60;
	@%p62 bra 	$L__BB0_43;
	mul.wide.s32 	%rd70, %r264, 4;
	add.s64 	%rd71, %rd8, %rd70;
	ld.global.nc.f32 	%f1622, [%rd71];
$L__BB0_43:
	st.shared.f32 	[%r7+12], %f1622;
	@%p39 bra 	$L__BB0_45;
	mul.wide.u32 	%rd72, %r257, 4;
	add.s64 	%rd73, %rd1, %rd72;
	ld.global.nc.f32 	%f1148, [%rd73];
	setp.gt.u32 	%p64, %r2, 55;
	selp.b32 	%r228, 128, 0, %p64;
	mad.lo.s32 	%r229, %r3, 3, %r228;
	shl.b32 	%r230, %r229, 2;
	mov.u32 	%r231, _ZZ41conv2d_depConv2d_fused_kernel_bfuse_idx_0E15union_shared_1_;
	add.s32 	%r232, %r231, %r230;
	st.shared.f32 	[%r232], %f1148;
$L__BB0_45:
	@%p41 bra 	$L__BB0_47;
	mul.wide.u32 	%rd74, %r258, 4;
	add.s64 	%rd75, %rd1, %rd74;
	ld.global.nc.f32 	%f1149, [%rd75];
	setp.gt.u32 	%p66, %r2, 55;
	selp.b32 	%r233, 129, 1, %p66;
	mad.lo.s32 	%r234, %r3, 3, %r233;
	shl.b32 	%r235, %r234, 2;
	mov.u32 	%r236, _ZZ41conv2d_depConv2d_fused_kernel_bfuse_idx_0E15union_shared_1_;
	add.s32 	%r237, %r236, %r235;
	st.shared.f32 	[%r237], %f1149;
$L__BB0_47:
	@%p43 bra 	$L__BB0_49;
	mul.wide.u32 	%rd76, %r259, 4;
	add.s64 	%rd77, %rd1, %rd76;
	ld.global.nc.f32 	%f1150, [%rd77];
	setp.gt.u32 	%p68, %r2, 55;
	selp.b32 	%r238, 130, 2, %p68;
	mad.lo.s32 	%r239, %r3, 3, %r238;
	shl.b32 	%r240, %r239, 2;
	mov.u32 	%r241, _ZZ41conv2d_depConv2d_fused_kernel_bfuse_idx_0E15union_shared_1_;
	add.s32 	%r242, %r241, %r240;
	st.shared.f32 	[%r242], %f1150;
$L__BB0_49:
	bar.sync 	0;
	shl.b32 	%r243, %r3, 2;
	mov.u32 	%r244, _ZZ41conv2d_depConv2d_fused_kernel_bfuse_idx_0E15union_shared_0_;
	add.s32 	%r245, %r244, %r243;
	ld.shared.f32 	%f1151, [%r245];
	ld.shared.f32 	%f1152, [%r9];
	fma.rn.f32 	%f1153, %f1151, %f1152, %f209;
	ld.shared.f32 	%f1154, [%r9+32];
	fma.rn.f32 	%f1155, %f1151, %f1154, %f210;
	ld.shared.f32 	%f1156, [%r9+64];
	fma.rn.f32 	%f1157, %f1151, %f1156, %f211;
	ld.shared.f32 	%f1158, [%r9+96];
	fma.rn.f32 	%f1159, %f1151, %f1158, %f212;
	ld.shared.f32 	%f1160, [%r9+128];
	fma.rn.f32 	%f1161, %f1151, %f1160, %f213;
	ld.shared.f32 	%f1162, [%r9+160];
	fma.rn.f32 	%f1163, %f1151, %f1162, %f214;
	ld.shared.f32 	%f1164, [%r9+192];
	fma.rn.f32 	%f1165, %f1151, %f1164, %f215;
	ld.shared.f32 	%f1166, [%r9+224];
	fma.rn.f32 	%f1167, %f1151, %f1166, %f216;
	ld.shared.f32 	%f1168, [%r9+256];
	fma.rn.f32 	%f1169, %f1151, %f1168, %f217;
	ld.shared.f32 	%f1170, [%r9+288];
	fma.rn.f32 	%f1171, %f1151, %f1170, %f218;
	ld.shared.f32 	%f1172, [%r9+320];
	fma.rn.f32 	%f1173, %f1151, %f1172, %f219;
	ld.shared.f32 	%f1174, [%r9+352];
	fma.rn.f32 	%f1175, %f1151, %f1174, %f220;
	ld.shared.f32 	%f1176, [%r9+384];
	fma.rn.f32 	%f1177, %f1151, %f1176, %f221;
	ld.shared.f32 	%f1178, [%r9+416];
	fma.rn.f32 	%f1179, %f1151, %f1178, %f222;
	ld.shared.f32 	%f1180, [%r9+448];
	fma.rn.f32 	%f1181, %f1151, %f1180, %f223;
	ld.shared.f32 	%f1182, [%r9+480];
	fma.rn.f32 	%f1183, %f1151, %f1182, %f224;
	ld.shared.f32 	%f1184, [%r9+512];
	fma.rn.f32 	%f1185, %f1151, %f1184, %f225;
	ld.shared.f32 	%f1186, [%r9+544];
	fma.rn.f32 	%f1187, %f1151, %f1186, %f226;
	ld.shared.f32 	%f1188, [%r9+576];
	fma.rn.f32 	%f1189, %f1151, %f1188, %f227;
	ld.shared.f32 	%f1190, [%r9+608];
	fma.rn.f32 	%f1191, %f1151, %f1190, %f228;
	ld.shared.f32 	%f1192, [%r9+640];
	fma.rn.f32 	%f1193, %f1151, %f1192, %f229;
	ld.shared.f32 	%f1194, [%r9+672];
	fma.rn.f32 	%f1195, %f1151, %f1194, %f230;
	ld.shared.f32 	%f1196, [%r9+704];
	fma.rn.f32 	%f1197, %f1151, %f1196, %f231;
	ld.shared.f32 	%f1198, [%r9+736];
	fma.rn.f32 	%f1199, %f1151, %f1198, %f232;
	ld.shared.f32 	%f1200, [%r9+768];
	fma.rn.f32 	%f1201, %f1151, %f1200, %f233;
	ld.shared.f32 	%f1202, [%r9+800];
	fma.rn.f32 	%f1203, %f1151, %f1202, %f234;
	ld.shared.f32 	%f1204, [%r9+832];
	fma.rn.f32 	%f1205, %f1151, %f1204, %f235;
	ld.shared.f32 	%f1206, [%r9+864];
	fma.rn.f32 	%f1207, %f1151, %f1206, %f236;
	ld.shared.f32 	%f1208, [%r9+896];
	fma.rn.f32 	%f1209, %f1151, %f1208, %f237;
	ld.shared.f32 	%f1210, [%r9+928];
	fma.rn.f32 	%f1211, %f1151, %f1210, %f238;
	ld.shared.f32 	%f1212, [%r9+960];
	fma.rn.f32 	%f1213, %f1151, %f1212, %f239;
	ld.shared.f32 	%f1214, [%r9+992];
	fma.rn.f32 	%f1215, %f1151, %f1214, %f240;
	ld.shared.f32 	%f1216, [%r245+224];
	fma.rn.f32 	%f1217, %f1216, %f1152, %f241;
	fma.rn.f32 	%f1218, %f1216, %f1154, %f242;
	fma.rn.f32 	%f1219, %f1216, %f1156, %f243;
	fma.rn.f32 	%f1220, %f1216, %f1158, %f244;
	fma.rn.f32 	%f1221, %f1216, %f1160, %f245;
	fma.rn.f32 	%f1222, %f1216, %f1162, %f246;
	fma.rn.f32 	%f1223, %f1216, %f1164, %f247;
	fma.rn.f32 	%f1224, %f1216, %f1166, %f248;
	fma.rn.f32 	%f1225, %f1216, %f1168, %f249;
	fma.rn.f32 	%f1226, %f1216, %f1170, %f250;
	fma.rn.f32 	%f1227, %f1216, %f1172, %f251;
	fma.rn.f32 	%f1228, %f1216, %f1174, %f252;
	fma.rn.f32 	%f1229, %f1216, %f1176, %f253;
	fma.rn.f32 	%f1230, %f1216, %f1178, %f254;
	fma.rn.f32 	%f1231, %f1216, %f1180, %f255;
	fma.rn.f32 	%f1232, %f1216, %f1182, %f256;
	fma.rn.f32 	%f1233, %f1216, %f1184, %f257;
	fma.rn.f32 	%f1234, %f1216, %f1186, %f258;
	fma.rn.f32 	%f1235, %f1216, %f1188, %f259;
	fma.rn.f32 	%f1236, %f1216, %f1190, %f260;
	fma.rn.f32 	%f1237, %f1216, %f1192, %f261;
	fma.rn.f32 	%f1238, %f1216, %f1194, %f262;
	fma.rn.f32 	%f1239, %f1216, %f1196, %f263;
	fma.rn.f32 	%f1240, %f1216, %f1198, %f264;
	fma.rn.f32 	%f1241, %f1216, %f1200, %f265;
	fma.rn.f32 	%f1242, %f1216, %f1202, %f266;
	fma.rn.f32 	%f1243, %f1216, %f1204, %f267;
	fma.rn.f32 	%f1244, %f1216, %f1206, %f268;
	fma.rn.f32 	%f1245, %f1216, %f1208, %f269;
	fma.rn.f32 	%f1246, %f1216, %f1210, %f270;
	fma.rn.f32 	%f1247, %f1216, %f1212, %f271;
	fma.rn.f32 	%f1248, %f1216, %f1214, %f272;
	ld.shared.f32 	%f1249, [%r245+448];
	ld.shared.f32 	%f1250, [%r9+4];
	fma.rn.f32 	%f1251, %f1249, %f1250, %f1153;
	ld.shared.f32 	%f1252, [%r9+36];
	fma.rn.f32 	%f1253, %f1249, %f1252, %f1155;
	ld.shared.f32 	%f1254, [%r9+68];
	fma.rn.f32 	%f1255, %f1249, %f1254, %f1157;
	ld.shared.f32 	%f1256, [%r9+100];
	fma.rn.f32 	%f1257, %f1249, %f1256, %f1159;
	ld.shared.f32 	%f1258, [%r9+132];
	fma.rn.f32 	%f1259, %f1249, %f1258, %f1161;
	ld.shared.f32 	%f1260, [%r9+164];
	fma.rn.f32 	%f1261, %f1249, %f1260, %f1163;
	ld.shared.f32 	%f1262, [%r9+196];
	fma.rn.f32 	%f1263, %f1249, %f1262, %f1165;
	ld.shared.f32 	%f1264, [%r9+228];
	fma.rn.f32 	%f1265, %f1249, %f1264, %f1167;
	ld.shared.f32 	%f1266, [%r9+260];
	fma.rn.f32 	%f1267, %f1249, %f1266, %f1169;
	ld.shared.f32 	%f1268, [%r9+292];
	fma.rn.f32 	%f1269, %f1249, %f1268, %f1171;
	ld.shared.f32 	%f1270, [%r9+324];
	fma.rn.f32 	%f1271, %f1249, %f1270, %f1173;
	ld.shared.f32 	%f1272, [%r9+356];
	fma.rn.f32 	%f1273, %f1249, %f1272, %f1175;
	ld.shared.f32 	%f1274, [%r9+388];
	fma.rn.f32 	%f1275, %f1249, %f1274, %f1177;
	ld.shared.f32 	%f1276, [%r9+420];
	fma.rn.f32 	%f1277, %f1249, %f1276, %f1179;
	ld.shared.f32 	%f1278, [%r9+452];
	fma.rn.f32 	%f1279, %f1249, %f1278, %f1181;
	ld.shared.f32 	%f1280, [%r9+484];
	fma.rn.f32 	%f1281, %f1249, %f1280, %f1183;
	ld.shared.f32 	%f1282, [%r9+516];
	fma.rn.f32 	%f1283, %f1249, %f1282, %f1185;
	ld.shared.f32 	%f1284, [%r9+548];
	fma.rn.f32 	%f1285, %f1249, %f1284, %f1187;
	ld.shared.f32 	%f1286, [%r9+580];
	fma.rn.f32 	%f1287, %f1249, %f1286, %f1189;
	ld.shared.f32 	%f1288, [%r9+612];
	fma.rn.f32 	%f1289, %f1249, %f1288, %f1191;
	ld.shared.f32 	%f1290, [%r9+644];
	fma.rn.f32 	%f1291, %f1249, %f1290, %f1193;
	ld.shared.f32 	%f1292, [%r9+676];
	fma.rn.f32 	%f1293, %f1249, %f1292, %f1195;
	ld.shared.f32 	%f1294, [%r9+708];
	fma.rn.f32 	%f1295, %f1249, %f1294, %f1197;
	ld.shared.f32 	%f1296, [%r9+740];
	fma.rn.f32 	%f1297, %f1249, %f1296, %f1199;
	ld.shared.f32 	%f1298, [%r9+772];
	fma.rn.f32 	%f1299, %f1249, %f1298, %f1201;
	ld.shared.f32 	%f1300, [%r9+804];
	fma.rn.f32 	%f1301, %f1249, %f1300, %f1203;
	ld.shared.f32 	%f1302, [%r9+836];
	fma.rn.f32 	%f1303, %f1249, %f1302, %f1205;
	ld.shared.f32 	%f1304, [%r9+868];
	fma.rn.f32 	%f1305, %f1249, %f1304, %f1207;
	ld.shared.f32 	%f1306, [%r9+900];
	fma.rn.f32 	%f1307, %f1249, %f1306, %f1209;
	ld.shared.f32 	%f1308, [%r9+932];
	fma.rn.f32 	%f1309, %f1249, %f1308, %f1211;
	ld.shared.f32 	%f1310, [%r9+964];
	fma.rn.f32 	%f1311, %f1249, %f1310, %f1213;
	ld.shared.f32 	%f1312, [%r9+996];
	fma.rn.f32 	%f1313, %f1249, %f1312, %f1215;
	ld.shared.f32 	%f1314, [%r245+672];
	fma.rn.f32 	%f1315, %f1314, %f1250, %f1217;
	fma.rn.f32 	%f1316, %f1314, %f1252, %f1218;
	fma.rn.f32 	%f1317, %f1314, %f1254, %f1219;
	fma.rn.f32 	%f1318, %f1314, %f1256, %f1220;
	fma.rn.f32 	%f1319, %f1314, %f1258, %f1221;
	fma.rn.f32 	%f1320, %f1314, %f1260, %f1222;
	fma.rn.f32 	%f1321, %f1314, %f1262, %f1223;
	fma.rn.f32 	%f1322, %f1314, %f1264, %f1224;
	fma.rn.f32 	%f1323, %f1314, %f1266, %f1225;
	fma.rn.f32 	%f1324, %f1314, %f1268, %f1226;
	fma.rn.f32 	%f1325, %f1314, %f1270, %f1227;
	fma.rn.f32 	%f1326, %f1314, %f1272, %f1228;
	fma.rn.f32 	%f1327, %f1314, %f1274, %f1229;
	fma.rn.f32 	%f1328, %f1314, %f1276, %f1230;
	fma.rn.f32 	%f1329, %f1314, %f1278, %f1231;
	fma.rn.f32 	%f1330, %f1314, %f1280, %f1232;
	fma.rn.f32 	%f1331, %f1314, %f1282, %f1233;
	fma.rn.f32 	%f1332, %f1314, %f1284, %f1234;
	fma.rn.f32 	%f1333, %f1314, %f1286, %f1235;
	fma.rn.f32 	%f1334, %f1314, %f1288, %f1236;
	fma.rn.f32 	%f1335, %f1314, %f1290, %f1237;
	fma.rn.f32 	%f1336, %f1314, %f1292, %f1238;
	fma.rn.f32 	%f1337, %f1314, %f1294, %f1239;
	fma.rn.f32 	%f1338, %f1314, %f1296, %f1240;
	fma.rn.f32 	%f1339, %f1314, %f1298, %f1241;
	fma.rn.f32 	%f1340, %f1314, %f1300, %f1242;
	fma.rn.f32 	%f1341, %f1314, %f1302, %f1243;
	fma.rn.f32 	%f1342, %f1314, %f1304, %f1244;
	fma.rn.f32 	%f1343, %f1314, %f1306, %f1245;
	fma.rn.f32 	%f1344, %f1314, %f1308, %f1246;
	fma.rn.f32 	%f1345, %f1314, %f1310, %f1247;
	fma.rn.f32 	%f1346, %f1314, %f1312, %f1248;
	ld.shared.f32 	%f1347, [%r245+896];
	ld.shared.f32 	%f1348, [%r9+8];
	fma.rn.f32 	%f1349, %f1347, %f1348, %f1251;
	ld.shared.f32 	%f1350, [%r9+40];
	fma.rn.f32 	%f1351, %f1347, %f1350, %f1253;
	ld.shared.f32 	%f1352, [%r9+72];
	fma.rn.f32 	%f1353, %f1347, %f1352, %f1255;
	ld.shared.f32 	%f1354, [%r9+104];
	fma.rn.f32 	%f1355, %f1347, %f1354, %f1257;
	ld.shared.f32 	%f1356, [%r9+136];
	fma.rn.f32 	%f1357, %f1347, %f1356, %f1259;
	ld.shared.f32 	%f1358, [%r9+168];
	fma.rn.f32 	%f1359, %f1347, %f1358, %f1261;
	ld.shared.f32 	%f1360, [%r9+200];
	fma.rn.f32 	%f1361, %f1347, %f1360, %f1263;
	ld.shared.f32 	%f1362, [%r9+232];
	fma.rn.f32 	%f1363, %f1347, %f1362, %f1265;
	ld.shared.f32 	%f1364, [%r9+264];
	fma.rn.f32 	%f1365, %f1347, %f1364, %f1267;
	ld.shared.f32 	%f1366, [%r9+296];
	fma.rn.f32 	%f1367, %f1347, %f1366, %f1269;
	ld.shared.f32 	%f1368, [%r9+328];
	fma.rn.f32 	%f1369, %f1347, %f1368, %f1271;
	ld.shared.f32 	%f1370, [%r9+360];
	fma.rn.f32 	%f1371, %f1347, %f1370, %f1273;
	ld.shared.f32 	%f1372, [%r9+392];
	fma.rn.f32 	%f1373, %f1347, %f1372, %f1275;
	ld.shared.f32 	%f1374, [%r9+424];
	fma.rn.f32 	%f1375, %f1347, %f1374, %f1277;
	ld.shared.f32 	%f1376, [%r9+456];
	fma.rn.f32 	%f1377, %f1347, %f1376, %f1279;
	ld.shared.f32 	%f1378, [%r9+488];
	fma.rn.f32 	%f1379, %f1347, %f1378, %f1281;
	ld.shared.f32 	%f1380, [%r9+520];
	fma.rn.f32 	%f1381, %f1347, %f1380, %f1283;
	ld.shared.f32 	%f1382, [%r9+552];
	fma.rn.f32 	%f1383, %f1347, %f1382, %f1285;
	ld.shared.f32 	%f1384, [%r9+584];
	fma.rn.f32 	%f1385, %f1347, %f1384, %f1287;
	ld.shared.f32 	%f1386, [%r9+616];
	fma.rn.f32 	%f1387, %f1347, %f1386, %f1289;
	ld.shared.f32 	%f1388, [%r9+648];
	fma.rn.f32 	%f1389, %f1347, %f1388, %f1291;
	ld.shared.f32 	%f1390, [%r9+680];
	fma.rn.f32 	%f1391, %f1347, %f1390, %f1293;
	ld.shared.f32 	%f1392, [%r9+712];
	fma.rn.f32 	%f1393, %f1347, %f1392, %f1295;
	ld.shared.f32 	%f1394, [%r9+744];
	fma.rn.f32 	%f1395, %f1347, %f1394, %f1297;
	ld.shared.f32 	%f1396, [%r9+776];
	fma.rn.f32 	%f1397, %f1347, %f1396, %f1299;
	ld.shared.f32 	%f1398, [%r9+808];
	fma.rn.f32 	%f1399, %f1347, %f1398, %f1301;
	ld.shared.f32 	%f1400, [%r9+840];
	fma.rn.f32 	%f1401, %f1347, %f1400, %f1303;
	ld.shared.f32 	%f1402, [%r9+872];
	fma.rn.f32 	%f1403, %f1347, %f1402, %f1305;
	ld.shared.f32 	%f1404, [%r9+904];
	fma.rn.f32 	%f1405, %f1347, %f1404, %f1307;
	ld.shared.f32 	%f1406, [%r9+936];
	fma.rn.f32 	%f1407, %f1347, %f1406, %f1309;
	ld.shared.f32 	%f1408, [%r9+968];
	fma.rn.f32 	%f1409, %f1347, %f1408, %f1311;
	ld.shared.f32 	%f1410, [%r9+1000];
	fma.rn.f32 	%f1411, %f1347, %f1410, %f1313;
	ld.shared.f32 	%f1412, [%r245+1120];
	fma.rn.f32 	%f1413, %f1412, %f1348, %f1315;
	fma.rn.f32 	%f1414, %f1412, %f1350, %f1316;
	fma.rn.f32 	%f1415, %f1412, %f1352, %f1317;
	fma.rn.f32 	%f1416, %f1412, %f1354, %f1318;
	fma.rn.f32 	%f1417, %f1412, %f1356, %f1319;
	fma.rn.f32 	%f1418, %f1412, %f1358, %f1320;
	fma.rn.f32 	%f1419, %f1412, %f1360, %f1321;
	fma.rn.f32 	%f1420, %f1412, %f1362, %f1322;
	fma.rn.f32 	%f1421, %f1412, %f1364, %f1323;
	fma.rn.f32 	%f1422, %f1412, %f1366, %f1324;
	fma.rn.f32 	%f1423, %f1412, %f1368, %f1325;
	fma.rn.f32 	%f1424, %f1412, %f1370, %f1326;
	fma.rn.f32 	%f1425, %f1412, %f1372, %f1327;
	fma.rn.f32 	%f1426, %f1412, %f1374, %f1328;
	fma.rn.f32 	%f1427, %f1412, %f1376, %f1329;
	fma.rn.f32 	%f1428, %f1412, %f1378, %f1330;
	fma.rn.f32 	%f1429, %f1412, %f1380, %f1331;
	fma.rn.f32 	%f1430, %f1412, %f1382, %f1332;
	fma.rn.f32 	%f1431, %f1412, %f1384, %f1333;
	fma.rn.f32 	%f1432, %f1412, %f1386, %f1334;
	fma.rn.f32 	%f1433, %f1412, %f1388, %f1335;
	fma.rn.f32 	%f1434, %f1412, %f1390, %f1336;
	fma.rn.f32 	%f1435, %f1412, %f1392, %f1337;
	fma.rn.f32 	%f1436, %f1412, %f1394, %f1338;
	fma.rn.f32 	%f1437, %f1412, %f1396, %f1339;
	fma.rn.f32 	%f1438, %f1412, %f1398, %f1340;
	fma.rn.f32 	%f1439, %f1412, %f1400, %f1341;
	fma.rn.f32 	%f1440, %f1412, %f1402, %f1342;
	fma.rn.f32 	%f1441, %f1412, %f1404, %f1343;
	fma.rn.f32 	%f1442, %f1412, %f1406, %f1344;
	fma.rn.f32 	%f1443, %f1412, %f1408, %f1345;
	fma.rn.f32 	%f1444, %f1412, %f1410, %f1346;
	ld.shared.f32 	%f1445, [%r245+1344];
	ld.shared.f32 	%f1446, [%r9+12];
	fma.rn.f32 	%f1547, %f1445, %f1446, %f1349;
	ld.shared.f32 	%f1447, [%r9+44];
	fma.rn.f32 	%f1549, %f1445, %f1447, %f1351;
	ld.shared.f32 	%f1448, [%r9+76];
	fma.rn.f32 	%f1551, %f1445, %f1448, %f1353;
	ld.shared.f32 	%f1449, [%r9+108];
	fma.rn.f32 	%f1553, %f1445, %f1449, %f1355;
	ld.shared.f32 	%f1450, [%r9+140];
	fma.rn.f32 	%f1555, %f1445, %f1450, %f1357;
	ld.shared.f32 	%f1451, [%r9+172];
	fma.rn.f32 	%f1557, %f1445, %f1451, %f1359;
	ld.shared.f32 	%f1452, [%r9+204];
	fma.rn.f32 	%f1559, %f1445, %f1452, %f1361;
	ld.shared.f32 	%f1453, [%r9+236];
	fma.rn.f32 	%f1561, %f1445, %f1453, %f1363;
	ld.shared.f32 	%f1454, [%r9+268];
	fma.rn.f32 	%f1563, %f1445, %f1454, %f1365;
	ld.shared.f32 	%f1455, [%r9+300];
	fma.rn.f32 	%f1565, %f1445, %f1455, %f1367;
	ld.shared.f32 	%f1456, [%r9+332];
	fma.rn.f32 	%f1567, %f1445, %f1456, %f1369;
	ld.shared.f32 	%f1457, [%r9+364];
	fma.rn.f32 	%f1569, %f1445, %f1457, %f1371;
	ld.shared.f32 	%f1458, [%r9+396];
	fma.rn.f32 	%f1571, %f1445, %f1458, %f1373;
	ld.shared.f32 	%f1459, [%r9+428];
	fma.rn.f32 	%f1573, %f1445, %f1459, %f1375;
	ld.shared.f32 	%f1460, [%r9+460];
	fma.rn.f32 	%f1575, %f1445, %f1460, %f1377;
	ld.shared.f32 	%f1461, [%r9+492];
	fma.rn.f32 	%f1577, %f1445, %f1461, %f1379;
	ld.shared.f32 	%f1462, [%r9+524];
	fma.rn.f32 	%f1579, %f1445, %f1462, %f1381;
	ld.shared.f32 	%f1463, [%r9+556];
	fma.rn.f32 	%f1581, %f1445, %f1463, %f1383;
	ld.shared.f32 	%f1464, [%r9+588];
	fma.rn.f32 	%f1583, %f1445, %f1464, %f1385;
	ld.shared.f32 	%f1465, [%r9+620];
	fma.rn.f32 	%f1585, %f1445, %f1465, %f1387;
	ld.shared.f32 	%f1466, [%r9+652];
	fma.rn.f32 	%f1587, %f1445, %f1466, %f1389;
	ld.shared.f32 	%f1467, [%r9+684];
	fma.rn.f32 	%f1589, %f1445, %f1467, %f1391;
	ld.shared.f32 	%f1468, [%r9+716];
	fma.rn.f32 	%f1591, %f1445, %f1468, %f1393;
	ld.shared.f32 	%f1469, [%r9+748];
	fma.rn.f32 	%f1593, %f1445, %f1469, %f1395;
	ld.shared.f32 	%f1470, [%r9+780];
	fma.rn.f32 	%f1595, %f1445, %f1470, %f1397;
	ld.shared.f32 	%f1471, [%r9+812];
	fma.rn.f32 	%f1597, %f1445, %f1471, %f1399;
	ld.shared.f32 	%f1472, [%r9+844];
	fma.rn.f32 	%f1599, %f1445, %f1472, %f1401;
	ld.shared.f32 	%f1473, [%r9+876];
	fma.rn.f32 	%f1601, %f1445, %f1473, %f1403;
	ld.shared.f32 	%f1474, [%r9+908];
	fma.rn.f32 	%f1603, %f1445, %f1474, %f1405;
	ld.shared.f32 	%f1475, [%r9+940];
	fma.rn.f32 	%f1605, %f1445, %f1475, %f1407;
	ld.shared.f32 	%f1476, [%r9+972];
	fma.rn.f32 	%f1607, %f1445, %f1476, %f1409;
	ld.shared.f32 	%f1477, [%r9+1004];
	fma.rn.f32 	%f1609, %f1445, %f1477, %f1411;
	ld.shared.f32 	%f1478, [%r245+1568];
	fma.rn.f32 	%f1548, %f1478, %f1446, %f1413;
	fma.rn.f32 	%f1550, %f1478, %f1447, %f1414;
	fma.rn.f32 	%f1552, %f1478, %f1448, %f1415;
	fma.rn.f32 	%f1554, %f1478, %f1449, %f1416;
	fma.rn.f32 	%f1556, %f1478, %f1450, %f1417;
	fma.rn.f32 	%f1558, %f1478, %f1451, %f1418;
	fma.rn.f32 	%f1560, %f1478, %f1452, %f1419;
	fma.rn.f32 	%f1562, %f1478, %f1453, %f1420;
	fma.rn.f32 	%f1564, %f1478, %f1454, %f1421;
	fma.rn.f32 	%f1566, %f1478, %f1455, %f1422;
	fma.rn.f32 	%f1568, %f1478, %f1456, %f1423;
	fma.rn.f32 	%f1570, %f1478, %f1457, %f1424;
	fma.rn.f32 	%f1572, %f1478, %f1458, %f1425;
	fma.rn.f32 	%f1574, %f1478, %f1459, %f1426;
	fma.rn.f32 	%f1576, %f1478, %f1460, %f1427;
	fma.rn.f32 	%f1578, %f1478, %f1461, %f1428;
	fma.rn.f32 	%f1580, %f1478, %f1462, %f1429;
	fma.rn.f32 	%f1582, %f1478, %f1463, %f1430;
	fma.rn.f32 	%f1584, %f1478, %f1464, %f1431;
	fma.rn.f32 	%f1586, %f1478, %f1465, %f1432;
	fma.rn.f32 	%f1588, %f1478, %f1466, %f1433;
	fma.rn.f32 	%f1590, %f1478, %f1467, %f1434;
	fma.rn.f32 	%f1592, %f1478, %f1468, %f1435;
	fma.rn.f32 	%f1594, %f1478, %f1469, %f1436;
	fma.rn.f32 	%f1596, %f1478, %f1470, %f1437;
	fma.rn.f32 	%f1598, %f1478, %f1471, %f1438;
	fma.rn.f32 	%f1600, %f1478, %f1472, %f1439;
	fma.rn.f32 	%f1602, %f1478, %f1473, %f1440;
	fma.rn.f32 	%f1604, %f1478, %f1474, %f1441;
	fma.rn.f32 	%f1606, %f1478, %f1475, %f1442;
	fma.rn.f32 	%f1608, %f1478, %f1476, %f1443;
	fma.rn.f32 	%f1610, %f1478, %f1477, %f1444;
	add.s32 	%r267, %r267, 1;
	add.s32 	%r266, %r266, 56;
	add.s32 	%r265, %r265, 1;
	add.s32 	%r264, %r264, 56;
	add.s32 	%r263, %r263, 56;
	add.s32 	%r262, %r262, 56;
	add.s32 	%r261, %r261, 56;
	add.s32 	%r260, %r260, 56;
	add.s32 	%r259, %r259, 3;
	add.s32 	%r258, %r258, 3;
	add.s32 	%r257, %r257, 3;
	add.s32 	%r256, %r256, 3;
	add.s32 	%r255, %r255, 3;
	add.s32 	%r254, %r254, 3;
	add.s32 	%r253, %r253, 3;
	add.s32 	%r252, %r252, 3;
	add.s32 	%r251, %r251, 3;
	setp.ne.s32 	%p69, %r267, 3;
	@%p69 bra 	$L__BB0_4;
	add.s32 	%r250, %r250, 1;
	setp.ne.s32 	%p70, %r250, 16;
	@%p70 bra 	$L__BB0_3;
	ld.param.u64 	%rd81, [conv2d_depConv2d_fused_kernel_bfuse_idx_0_param_0];
	setp.gt.u32 	%p71, %r2, 55;
	selp.b32 	%r246, 3136, 0, %p71;
	add.s32 	%r247, %r3, %r246;
	add.s32 	%r248, %r247, %r5;
	add.s32 	%r249, %r248, %r6;
	cvta.to.global.u64 	%rd78, %rd81;
	mul.wide.u32 	%rd79, %r249, 4;
	add.s64 	%rd80, %rd78, %rd79;
	st.global.f32 	[%rd80], %f1547;
	st.global.f32 	[%rd80+25088], %f1549;
	st.global.f32 	[%rd80+50176], %f1551;
	st.global.f32 	[%rd80+75264], %f1553;
	st.global.f32 	[%rd80+100352], %f1555;
	st.global.f32 	[%rd80+125440], %f1557;
	st.global.f32 	[%rd80+150528], %f1559;
	st.global.f32 	[%rd80+175616], %f1561;
	st.global.f32 	[%rd80+200704], %f1563;
	st.global.f32 	[%rd80+225792], %f1565;
	st.global.f32 	[%rd80+250880], %f1567;
	st.global.f32 	[%rd80+275968], %f1569;
	st.global.f32 	[%rd80+301056], %f1571;
	st.global.f32 	[%rd80+326144], %f1573;
	st.global.f32 	[%rd80+351232], %f1575;
	st.global.f32 	[%rd80+376320], %f1577;
	st.global.f32 	[%rd80+401408], %f1579;
	st.global.f32 	[%rd80+426496], %f1581;
	st.global.f32 	[%rd80+451584], %f1583;
	st.global.f32 	[%rd80+476672], %f1585;
	st.global.f32 	[%rd80+501760], %f1587;
	st.global.f32 	[%rd80+526848], %f1589;
	st.global.f32 	[%rd80+551936], %f1591;
	st.global.f32 	[%rd80+577024], %f1593;
	st.global.f32 	[%rd80+602112], %f1595;
	st.global.f32 	[%rd80+627200], %f1597;
	st.global.f32 	[%rd80+652288], %f1599;
	st.global.f32 	[%rd80+677376], %f1601;
	st.global.f32 	[%rd80+702464], %f1603;
	st.global.f32 	[%rd80+727552], %f1605;
	st.global.f32 	[%rd80+752640], %f1607;
	st.global.f32 	[%rd80+777728], %f1609;
	st.global.f32 	[%rd80+224], %f1548;
	st.global.f32 	[%rd80+25312], %f1550;
	st.global.f32 	[%rd80+50400], %f1552;
	st.global.f32 	[%rd80+75488], %f1554;
	st.global.f32 	[%rd80+100576], %f1556;
	st.global.f32 	[%rd80+125664], %f1558;
	st.global.f32 	[%rd80+150752], %f1560;
	st.global.f32 	[%rd80+175840], %f1562;
	st.global.f32 	[%rd80+200928], %f1564;
	st.global.f32 	[%rd80+226016], %f1566;
	st.global.f32 	[%rd80+251104], %f1568;
	st.global.f32 	[%rd80+276192], %f1570;
	st.global.f32 	[%rd80+301280], %f1572;
	st.global.f32 	[%rd80+326368], %f1574;
	st.global.f32 	[%rd80+351456], %f1576;
	st.global.f32 	[%rd80+376544], %f1578;
	st.global.f32 	[%rd80+401632], %f1580;
	st.global.f32 	[%rd80+426720], %f1582;
	st.global.f32 	[%rd80+451808], %f1584;
	st.global.f32 	[%rd80+476896], %f1586;
	st.global.f32 	[%rd80+501984], %f1588;
	st.global.f32 	[%rd80+527072], %f1590;
	st.global.f32 	[%rd80+552160], %f1592;
	st.global.f32 	[%rd80+577248], %f1594;
	st.global.f32 	[%rd80+602336], %f1596;
	st.global.f32 	[%rd80+627424], %f1598;
	st.global.f32 	[%rd80+652512], %f1600;
	st.global.f32 	[%rd80+677600], %f1602;
	st.global.f32 	[%rd80+702688], %f1604;
	st.global.f32 	[%rd80+727776], %f1606;
	st.global.f32 	[%rd80+752864], %f1608;
	st.global.f32 	[%rd80+777952], %f1610;
	bra.uni 	$L__BB0_68;
$L__BB0_52:
	setp.gt.u32 	%p6, %r1, 17307;
	@%p6 bra 	$L__BB0_68;
$L__BB0_53:
	cvt.u16.u32 	%rs4, %r1;
	shr.u16 	%rs14, %rs4, 2;
	mul.hi.u16 	%rs15, %rs14, 21025;
	shr.u16 	%rs16, %rs15, 7;
	mul.lo.s16 	%rs17, %rs16, 1596;
	sub.s16 	%rs5, %rs4, %rs17;
	setp.lt.u16 	%p8, %rs5, 84;
	@%p8 bra 	$L__BB0_68;
	cvt.u32.u16 	%r74, %rs5;
	mul.wide.u16 	%r75, %rs16, 1512;
	add.s32 	%r76, %r74, %r75;
	add.s32 	%r62, %r76, -84;
	mov.u32 	%r63, %tid.x;
	cvt.u16.u32 	%rs21, %r63;
	mul.lo.s16 	%rs22, %rs21, 147;
	shr.u16 	%rs23, %rs22, 12;
	mul.lo.s16 	%rs24, %rs23, 28;
	sub.s16 	%rs25, %rs21, %rs24;
	cvt.u32.u16 	%r77, %rs25;
	and.b32  	%r64, %r77, 255;
	cvt.u32.u16 	%r65, %rs23;
	mul.wide.u16 	%r78, %rs23, 28;
	add.s32 	%r66, %r78, %r64;
	sub.s32 	%r67, 117, %r65;
	mul.lo.s32 	%r68, %r62, 3136;
	mov.b32 	%r268, 0;
	cvt.u64.u32 	%rd17, %r68;
$L__BB0_55:
	mad.lo.s32 	%r70, %r268, 112, %r66;
	setp.gt.u32 	%p9, %r70, 3248;
	shl.b32 	%r79, %r70, 2;
	mov.u32 	%r80, _ZZ41conv2d_depConv2d_fused_kernel_bfuse_idx_0E15union_shared_0_;
	add.s32 	%r71, %r80, %r79;
	mov.f32 	%f1623, 0f00000000;
	@%p9 bra 	$L__BB0_60;
	setp.lt.u32 	%p10, %r70, 57;
	@%p10 bra 	$L__BB0_59;
	cvt.u16.u32 	%rs6, %r70;
	mul.hi.u16 	%rs26, %rs6, 8049;
	sub.s16 	%rs27, %rs6, %rs26;
	shr.u16 	%rs28, %rs27, 1;
	add.s16 	%rs29, %rs28, %rs26;
	shr.u16 	%rs30, %rs29, 5;
	mul.lo.s16 	%rs31, %rs30, 57;
	sub.s16 	%rs7, %rs6, %rs31;
	setp.eq.s16 	%p11, %rs7, 0;
	@%p11 bra 	$L__BB0_59;
	mul.lo.s16 	%rs37, %rs30, 56;
	cvt.u64.u16 	%rd15, %rs37;
	cvt.u64.u16 	%rd16, %rs7;
	add.s64 	%rd18, %rd17, %rd16;
	add.s64 	%rd19, %rd18, %rd15;
	shl.b64 	%rd20, %rd19, 2;
	add.s64 	%rd21, %rd2, %rd20;
	ld.global.nc.f32 	%f1623, [%rd21+-228];
$L__BB0_59:
	st.shared.f32 	[%r71], %f1623;
$L__BB0_60:
	setp.gt.u32 	%p12, %r70, 3136;
	shl.b32 	%r81, %r268, 2;
	add.s32 	%r82, %r81, 4;
	setp.ge.u32 	%p13, %r82, %r67;
	or.pred  	%p14, %p12, %p13;
	@%p14 bra 	$L__BB0_64;
	cvt.u16.u32 	%rs38, %r70;
	add.s16 	%rs8, %rs38, 112;
	mul.hi.u16 	%rs39, %rs8, 8049;
	sub.s16 	%rs40, %rs8, %rs39;
	shr.u16 	%rs41, %rs40, 1;
	add.s16 	%rs42, %rs41, %rs39;
	shr.u16 	%rs43, %rs42, 5;
	mul.lo.s16 	%rs44, %rs43, 57;
	sub.s16 	%rs9, %rs8, %rs44;
	setp.eq.s16 	%p15, %rs9, 0;
	mov.f32 	%f1624, 0f00000000;
	@%p15 bra 	$L__BB0_63;
	mul.lo.s16 	%rs50, %rs43, 56;
	cvt.u64.u16 	%rd22, %rs50;
	cvt.u64.u16 	%rd23, %rs9;
	add.s64 	%rd25, %rd17, %rd23;
	add.s64 	%rd26, %rd25, %rd22;
	shl.b64 	%rd27, %rd26, 2;
	add.s64 	%rd28, %rd2, %rd27;
	ld.global.nc.f32 	%f1624, [%rd28+-228];
$L__BB0_63:
	st.shared.f32 	[%r71+448], %f1624;
$L__BB0_64:
	add.s32 	%r268, %r268, 2;
	setp.ne.s32 	%p16, %r268, 30;
	@%p16 bra 	$L__BB0_55;
	setp.gt.u32 	%p17, %r63, 8;
	@%p17 bra 	$L__BB0_67;
	and.b32  	%r84, %r62, 127;
	mad.lo.s32 	%r85, %r84, 9, %r64;
	cvta.to.global.u64 	%rd29, %rd12;
	mul.wide.u32 	%rd30, %r85, 4;
	add.s64 	%rd31, %rd29, %rd30;
	ld.global.nc.f32 	%f352, [%rd31];
	shl.b32 	%r86, %r64, 2;
	mov.u32 	%r87, _ZZ41conv2d_depConv2d_fused_kernel_bfuse_idx_0E15union_shared_1_;
	add.s32 	%r88, %r87, %r86;
	st.shared.f32 	[%r88], %f352;
$L__BB0_67:
	bar.sync 	0;
	shl.b32 	%r89, %r64, 1;
	mad.lo.s32 	%r90, %r65, 798, %r89;
	shl.b32 	%r91, %r90, 2;
	add.s32 	%r93, %r80, %r91;
	ld.shared.f32 	%f353, [%r93];
	ld.shared.f32 	%f354, [%r93+4];
	ld.shared.f32 	%f355, [%r93+8];
	ld.shared.f32 	%f356, [%r93+228];
	ld.shared.f32 	%f357, [%r93+232];
	ld.shared.f32 	%f358, [%r93+236];
	ld.shared.f32 	%f359, [%r93+456];
	ld.shared.f32 	%f360, [%r93+460];
	ld.shared.f32 	%f361, [%r93+464];
	ld.shared.f32 	%f362, [%r93+684];
	ld.shared.f32 	%f363, [%r93+688];
	ld.shared.f32 	%f364, [%r93+692];
	ld.shared.f32 	%f365, [%r93+912];
	ld.shared.f32 	%f366, [%r93+916];
	ld.shared.f32 	%f367, [%r93+920];
	ld.shared.f32 	%f368, [%r93+1140];
	ld.shared.f32 	%f369, [%r93+1144];
	ld.shared.f32 	%f370, [%r93+1148];
	ld.shared.f32 	%f371, [%r93+1368];
	ld.shared.f32 	%f372, [%r93+1372];
	ld.shared.f32 	%f373, [%r93+1376];
	ld.shared.f32 	%f374, [%r93+1596];
	ld.shared.f32 	%f375, [%r93+1600];
	ld.shared.f32 	%f376, [%r93+1604];
	ld.shared.f32 	%f377, [%r93+1824];
	ld.shared.f32 	%f378, [%r93+1828];
	ld.shared.f32 	%f379, [%r93+1832];
	ld.shared.f32 	%f380, [%r93+2052];
	ld.shared.f32 	%f381, [%r93+2056];
	ld.shared.f32 	%f382, [%r93+2060];
	ld.shared.f32 	%f383, [%r93+2280];
	ld.shared.f32 	%f384, [%r93+2284];
	ld.shared.f32 	%f385, [%r93+2288];
	ld.shared.f32 	%f386, [%r93+2508];
	ld.shared.f32 	%f387, [%r93+2512];
	ld.shared.f32 	%f388, [%r93+2516];
	ld.shared.f32 	%f389, [%r93+2736];
	ld.shared.f32 	%f390, [%r93+2740];
	ld.shared.f32 	%f391, [%r93+2744];
	ld.shared.f32 	%f392, [%r93+2964];
	ld.shared.f32 	%f393, [%r93+2968];
	ld.shared.f32 	%f394, [%r93+2972];
	ld.shared.f32 	%f395, [%r93+3192];
	ld.shared.f32 	%f396, [%r93+3196];
	ld.shared.f32 	%f397, [%r93+3200];
	ld.shared.f32 	%f398, [_ZZ41conv2d_depConv2d_fused_kernel_bfuse_idx_0E15union_shared_1_];
	ld.shared.f32 	%f399, [_ZZ41conv2d_depConv2d_fused_kernel_bfuse_idx_0E15union_shared_1_+4];
	ld.shared.f32 	%f400, [_ZZ41conv2d_depConv2d_fused_kernel_bfuse_idx_0E15union_shared_1_+8];
	ld.shared.f32 	%f401, [_ZZ41conv2d_depConv2d_fused_kernel_bfuse_idx_0E15union_shared_1_+12];
	ld.shared.f32 	%f402, [_ZZ41conv2d_depConv2d_fused_kernel_bfuse_idx_0E15union_shared_1_+16];
	ld.shared.f32 	%f403, [_ZZ41conv2d_depConv2d_fused_kernel_bfuse_idx_0E15union_shared_1_+20];
	ld.shared.f32 	%f404, [_ZZ41conv2d_depConv2d_fused_kernel_bfuse_idx_0E15union_shared_1_+24];
	ld.shared.f32 	%f405, [_ZZ41conv2d_depConv2d_fused_kernel_bfuse_idx_0E15union_shared_1_+28];
	ld.shared.f32 	%f406, [_ZZ41conv2d_depConv2d_fused_kernel_bfuse_idx_0E15union_shared_1_+32];
	fma.rn.f32 	%f407, %f353, %f398, 0f00000000;
	fma.rn.f32 	%f408, %f354, %f399, %f407;
	fma.rn.f32 	%f409, %f355, %f400, %f408;
	fma.rn.f32 	%f410, %f356, %f401, %f409;
	fma.rn.f32 	%f411, %f357, %f402, %f410;
	fma.rn.f32 	%f412, %f358, %f403, %f411;
	fma.rn.f32 	%f413, %f359, %f404, %f412;
	fma.rn.f32 	%f414, %f360, %f405, %f413;
	fma.rn.f32 	%f415, %f361, %f406, %f414;
	fma.rn.f32 	%f416, %f359, %f398, 0f00000000;
	fma.rn.f32 	%f417, %f360, %f399, %f416;
	fma.rn.f32 	%f418, %f361, %f400, %f417;
	fma.rn.f32 	%f419, %f362, %f401, %f418;
	fma.rn.f32 	%f420, %f363, %f402, %f419;
	fma.rn.f32 	%f421, %f364, %f403, %f420;
	fma.rn.f32 	%f422, %f365, %f404, %f421;
	fma.rn.f32 	%f423, %f366, %f405, %f422;
	fma.rn.f32 	%f424, %f367, %f406, %f423;
	fma.rn.f32 	%f425, %f365, %f398, 0f00000000;
	fma.rn.f32 	%f426, %f366, %f399, %f425;
	fma.rn.f32 	%f427, %f367, %f400, %f426;
	fma.rn.f32 	%f428, %f368, %f401, %f427;
	fma.rn.f32 	%f429, %f369, %f402, %f428;
	fma.rn.f32 	%f430, %f370, %f403, %f429;
	fma.rn.f32 	%f431, %f371, %f404, %f430;
	fma.rn.f32 	%f432, %f372, %f405, %f431;
	fma.rn.f32 	%f433, %f373, %f406, %f432;
	fma.rn.f32 	%f434, %f371, %f398, 0f00000000;
	fma.rn.f32 	%f435, %f372, %f399, %f434;
	fma.rn.f32 	%f436, %f373, %f400, %f435;
	fma.rn.f32 	%f437, %f374, %f401, %f436;
	fma.rn.f32 	%f438, %f375, %f402, %f437;
	fma.rn.f32 	%f439, %f376, %f403, %f438;
	fma.rn.f32 	%f440, %f377, %f404, %f439;
	fma.rn.f32 	%f441, %f378, %f405, %f440;
	fma.rn.f32 	%f442, %f379, %f406, %f441;
	fma.rn.f32 	%f443, %f377, %f398, 0f00000000;
	fma.rn.f32 	%f444, %f378, %f399, %f443;
	fma.rn.f32 	%f445, %f379, %f400, %f444;
	fma.rn.f32 	%f446, %f380, %f401, %f445;
	fma.rn.f32 	%f447, %f381, %f402, %f446;
	fma.rn.f32 	%f448, %f382, %f403, %f447;
	fma.rn.f32 	%f449, %f383, %f404, %f448;
	fma.rn.f32 	%f450, %f384, %f405, %f449;
	fma.rn.f32 	%f451, %f385, %f406, %f450;
	fma.rn.f32 	%f452, %f383, %f398, 0f00000000;
	fma.rn.f32 	%f453, %f384, %f399, %f452;
	fma.rn.f32 	%f454, %f385, %f400, %f453;
	fma.rn.f32 	%f455, %f386, %f401, %f454;
	fma.rn.f32 	%f456, %f387, %f402, %f455;
	fma.rn.f32 	%f457, %f388, %f403, %f456;
	fma.rn.f32 	%f458, %f389, %f404, %f457;
	fma.rn.f32 	%f459, %f390, %f405, %f458;
	fma.rn.f32 	%f460, %f391, %f406, %f459;
	fma.rn.f32 	%f461, %f389, %f398, 0f00000000;
	fma.rn.f32 	%f462, %f390, %f399, %f461;
	fma.rn.f32 	%f463, %f391, %f400, %f462;
	fma.rn.f32 	%f464, %f392, %f401, %f463;
	fma.rn.f32 	%f465, %f393, %f402, %f464;
	fma.rn.f32 	%f466, %f394, %f403, %f465;
	fma.rn.f32 	%f467, %f395, %f404, %f466;
	fma.rn.f32 	%f468, %f396, %f405, %f467;
	fma.rn.f32 	%f469, %f397, %f406, %f468;
	mad.lo.s32 	%r94, %r65, 168, %r66;
	mad.lo.s32 	%r95, %r62, 784, %r94;
	cvta.to.global.u64 	%rd32, %rd11;
	mul.wide.s32 	%rd33, %r95, 4;
	add.s64 	%rd34, %rd32, %rd33;
	st.global.f32 	[%rd34], %f415;
	st.global.f32 	[%rd34+112], %f424;
	st.global.f32 	[%rd34+224], %f433;
	st.global.f32 	[%rd34+336], %f442;
	st.global.f32 	[%rd34+448], %f451;
	st.global.f32 	[%rd34+560], %f460;
	st.global.f32 	[%rd34+672], %f469;
$L__BB0_68:
	ret;
$L__BB0_69:
	mov.b32 	%r208, 0;
	st.shared.u32 	[%r7], %r208;
	st.shared.u32 	[%r7+4], %r208;
	st.shared.u32 	[%r7+8], %r208;
	bra.uni 	$L__BB0_28;
$L__BB0_70:
	mov.b32 	%r227, 0;
	st.shared.u32 	[%r7], %r227;
	st.shared.u32 	[%r7+4], %r227;
	st.shared.u32 	[%r7+8], %r227;
	bra.uni 	$L__BB0_43;

}


// ===== COMPILED SASS (sm_100) =====

	.target	sm_100

	.elftype	@"ET_EXEC"


//--------------------- .note.nv.tkinfo           --------------------------
	.section	.note.nv.tkinfo,"",@"SHT_NOTE"
	.sectionflags	@"SHF_NOTE_NV_TKINFO"
	.tkinfo
        /*0018*/ 	.word	0x00000002
        /*0030*/ 	.string	""
        /*0030*/ 	.string	"ptxas"
        /*0030*/ 	.string	"Cuda compilation tools, release 13.0, V13.0.88"
        /*0030*/ 	.string	"Build cuda_13.0.r13.0/compiler.36424714_0"
        /*0030*/ 	.string	"-arch sm_100 -m 64 "



//--------------------- .note.nv.cuinfo           --------------------------
	.section	.note.nv.cuinfo,"",@"SHT_NOTE"
	.sectionflags	@"SHF_NOTE_NV_CUINFO"
        /*0018*/ 	.short	0x0002
        /*001a*/ 	.short	0x0064
        /*001c*/ 	.short	0x0082
	.zero		2


//--------------------- .nv.info                  --------------------------
	.section	.nv.info,"",@"SHT_CUDA_INFO"
	.align	4


	//----- nvinfo : EIATTR_REGCOUNT
	.align		4
        /*0000*/ 	.byte	0x04, 0x2f
        /*0002*/ 	.short	(.L_1 - .L_0)
	.align		4
.L_0:
        /*0004*/ 	.word	index@(conv2d_depConv2d_fused_kernel_bfuse_idx_0)
        /*0008*/ 	.word	0x0000007c


	//----- nvinfo : EIATTR_FRAME_SIZE
	.align		4
.L_1:
        /*000c*/ 	.byte	0x04, 0x11
        /*000e*/ 	.short	(.L_3 - .L_2)
	.align		4
.L_2:
        /*0010*/ 	.word	index@(conv2d_depConv2d_fused_kernel_bfuse_idx_0)
        /*0014*/ 	.word	0x00000000


	//----- nvinfo : EIATTR_MIN_STACK_SIZE
	.align		4
.L_3:
        /*0018*/ 	.byte	0x04, 0x12
        /*001a*/ 	.short	(.L_5 - .L_4)
	.align		4
.L_4:
        /*001c*/ 	.word	index@(conv2d_depConv2d_fused_kernel_bfuse_idx_0)
        /*0020*/ 	.word	0x00000000
.L_5:


//--------------------- .nv.compat                --------------------------
	.section	.nv.compat,"",@"SHT_CUDA_COMPAT_INFO"
	.align	4
        /*0000*/ 	.byte	0x02, 0x09, 0x00, 0x00, 0x02, 0x02, 0x01, 0x00, 0x02, 0x05, 0x05, 0x00, 0x03, 0x07, 0x01, 0x01
        /*0010*/ 	.byte	0x02, 0x03, 0x00, 0x00, 0x02, 0x06, 0x01, 0x00, 0x04, 0x0b, 0x08, 0x00, 0x09, 0x00, 0x00, 0x00
        /*0020*/ 	.byte	0x00, 0x00, 0x00, 0x00


//--------------------- .nv.info.conv2d_depConv2d_fused_kernel_bfuse_idx_0 --------------------------
	.section	.nv.info.conv2d_depConv2d_fused_kernel_bfuse_idx_0,"",@"SHT_CUDA_INFO"
	.sectionflags	@""
	.align	4


	//----- nvinfo : EIATTR_CUDA_API_VERSION
	.align		4
        /*0000*/ 	.byte	0x04, 0x37
        /*0002*/ 	.short	(.L_7 - .L_6)
.L_6:
        /*0004*/ 	.word	0x00000082


	//----- nvinfo : EIATTR_KPARAM_INFO
	.align		4
.L_7:
        /*0008*/ 	.byte	0x04, 0x17
        /*000a*/ 	.short	(.L_9 - .L_8)
.L_8:
        /*000c*/ 	.word	0x00000000
        /*0010*/ 	.short	0x0005
        /*0012*/ 	.short	0x0028
        /*0014*/ 	.byte	0x00, 0xf5, 0x21, 0x00


	//----- nvinfo : EIATTR_KPARAM_INFO
	.align		4
.L_9:
        /*0018*/ 	.byte	0x04, 0x17
        /*001a*/ 	.short	(.L_11 - .L_10)
.L_10:
        /*001c*/ 	.word	0x00000000
        /*0020*/ 	.short	0x0004
        /*0022*/ 	.short	0x0020
        /*0024*/ 	.byte	0x00, 0xf5, 0x21, 0x00


	//----- nvinfo : EIATTR_KPARAM_INFO
	.align		4
.L_11:
        /*0028*/ 	.byte	0x04, 0x17
        /*002a*/ 	.short	(.L_13 - .L_12)
.L_12:
        /*002c*/ 	.word	0x00000000
        /*0030*/ 	.short	0x0003
        /*0032*/ 	.short	0x0018
        /*0034*/ 	.byte	0x00, 0xf5, 0x21, 0x00


	//----- nvinfo : EIATTR_KPARAM_INFO
	.align		4
.L_13:
        /*0038*/ 	.byte	0x04, 0x17
        /*003a*/ 	.short	(.L_15 - .L_14)
.L_14:
        /*003c*/ 	.word	0x00000000
        /*0040*/ 	.short	0x0002
        /*0042*/ 	.short	0x0010
        /*0044*/ 	.byte	0x00, 0xf5, 0x21, 0x00


	//----- nvinfo : EIATTR_KPARAM_INFO
	.align		4
.L_15:
        /*0048*/ 	.byte	0x04, 0x17
        /*004a*/ 	.short	(.L_17 - .L_16)
.L_16:
        /*004c*/ 	.word	0x00000000
        /*0050*/ 	.short	0x0001
        /*0052*/ 	.short	0x0008
        /*0054*/ 	.byte	0x00, 0xf5, 0x21, 0x00


	//----- nvinfo : EIATTR_KPARAM_INFO
	.align		4
.L_17:
        /*0058*/ 	.byte	0x04, 0x17
        /*005a*/ 	.short	(.L_19 - .L_18)
.L_18:
        /*005c*/ 	.word	0x00000000
        /*0060*/ 	.short	0x0000
        /*0062*/ 	.short	0x0000
        /*0064*/ 	.byte	0x00, 0xf5, 0x21, 0x00


	//----- nvinfo : EIATTR_SPARSE_MMA_MASK
	.align		4
.L_19:
        /*0068*/ 	.byte	0x03, 0x50
        /*006a*/ 	.short	0x0000


	//----- nvinfo : EIATTR_MAXREG_COUNT
	.align		4
        /*006c*/ 	.byte	0x03, 0x1b
        /*006e*/ 	.short	0x0080


	//----- nvinfo : EIATTR_NUM_BARRIERS
	.align		4
        /*0070*/ 	.byte	0x02, 0x4c
        /*0072*/ 	.byte	0x01
	.zero		1


	//----- nvinfo : EIATTR_MERCURY_ISA_VERSION
	.align		4
        /*0074*/ 	.byte	0x03, 0x5f
        /*0076*/ 	.short	0x0101


	//----- nvinfo : EIATTR_UNUSED_LOAD_BYTE_OFFSET
	.align		4
        /*0078*/ 	.byte	0x04, 0x44
        /*007a*/ 	.short	(.L_21 - .L_20)


	//   ....[0]....
.L_20:
        /*007c*/ 	.word	0x00006f10
        /*0080*/ 	.word	0x0000fff0


	//----- nvinfo : EIATTR_VRC_CTA_INIT_COUNT
	.align		4
.L_21:
        /*0084*/ 	.byte	0x02, 0x4a
	.zero		1
	.zero		1


	//----- nvinfo : EIATTR_EXIT_INSTR_OFFSETS
	.align		4
        /*0088*/ 	.byte	0x04, 0x1c
        /*008a*/ 	.short	(.L_23 - .L_22)


	//   ....[0]....
.L_22:
        /*008c*/ 	.word	0x00006690


	//   ....[1]....
        /*0090*/ 	.word	0x000066b0


	//   ....[2]....
        /*0094*/ 	.word	0x00006780


	//   ....[3]....
        /*0098*/ 	.word	0x000075a0


	//----- nvinfo : EIATTR_MAX_THREADS
	.align		4
.L_23:
        /*009c*/ 	.byte	0x04, 0x05
        /*009e*/ 	.short	(.L_25 - .L_24)
.L_24:
        /*00a0*/ 	.word	0x00000070
        /*00a4*/ 	.word	0x00000001
        /*00a8*/ 	.word	0x00000001


	//----- nvinfo : EIATTR_CRS_STACK_SIZE
	.align		4
.L_25:
        /*00ac*/ 	.byte	0x04, 0x1e
        /*00ae*/ 	.short	(.L_27 - .L_26)
.L_26:
        /*00b0*/ 	.word	0x00000000


	//----- nvinfo : EIATTR_CBANK_PARAM_SIZE
	.align		4
.L_27:
        /*00b4*/ 	.byte	0x03, 0x19
        /*00b6*/ 	.short	0x0030


	//----- nvinfo : EIATTR_PARAM_CBANK
	.align		4
        /*00b8*/ 	.byte	0x04, 0x0a
        /*00ba*/ 	.short	(.L_29 - .L_28)
	.align		4
.L_28:
        /*00bc*/ 	.word	index@(.nv.constant0.conv2d_depConv2d_fused_kernel_bfuse_idx_0)
        /*00c0*/ 	.short	0x0380
        /*00c2*/ 	.short	0x0030


	//----- nvinfo : EIATTR_SW_WAR
	.align		4
.L_29:
        /*00c4*/ 	.byte	0x04, 0x36
        /*00c6*/ 	.short	(.L_31 - .L_30)
.L_30:
        /*00c8*/ 	.word	0x00000008
.L_31:


//--------------------- .nv.callgraph             --------------------------
	.section	.nv.callgraph,"",@"SHT_CUDA_CALLGRAPH"
	.align	4
	.sectionentsize	8
	.align		4
        /*0000*/ 	.word	0x00000000
	.align		4
        /*0004*/ 	.word	0xffffffff
	.align		4
        /*0008*/ 	.word	0x00000000
	.align		4
        /*000c*/ 	.word	0xfffffffe
	.align		4
        /*0010*/ 	.word	0x00000000
	.align		4
        /*0014*/ 	.word	0xfffffffd
	.align		4
        /*0018*/ 	.word	0x00000000
	.align		4
        /*001c*/ 	.word	0xfffffffc


//--------------------- .text.conv2d_depConv2d_fused_kernel_bfuse_idx_0 --------------------------
	.section	.text.conv2d_depConv2d_fused_kernel_bfuse_idx_0,"ax",@progbits
	.align	128
        .global         conv2d_depConv2d_fused_kernel_bfuse_idx_0
        .type           conv2d_depConv2d_fused_kernel_bfuse_idx_0,@function
        .size           conv2d_depConv2d_fused_kernel_bfuse_idx_0,(.L_x_18 - conv2d_depConv2d_fused_kernel_bfuse_idx_0)
        .other          conv2d_depConv2d_fused_kernel_bfuse_idx_0,@"STO_CUDA_ENTRY STV_DEFAULT"
conv2d_depConv2d_fused_kernel_bfuse_idx_0:
.text.conv2d_depConv2d_fused_kernel_bfuse_idx_0:
[----:B------:R-:W-:Y:S01]  /*0000*/  LDC R1, c[0x0][0x37c] ;  /* 0x0000df00ff017b82 */ /* 0x000fe20000000800 */
[----:B------:R-:W0:Y:S01]  /*0010*/  S2R R5, SR_CTAID.X ;  /* 0x0000000000057919 */ /* 0x000e220000002500 */
[----:B------:R-:W1:Y:S01]  /*0020*/  LDCU.64 UR8, c[0x0][0x358] ;  /* 0x00006b00ff0877ac */ /* 0x000e620008000a00 */
[----:B0-----:R-:W-:-:S13]  /*0030*/  ISETP.GT.U32.AND P0, PT, R5, 0x3e8f, PT ;  /* 0x00003e8f0500780c */ /* 0x001fda0003f04070 */
[----:B-1----:R-:W-:Y:S05]  /*0040*/  @P0 BRA `(.L_x_0) ;  /* 0x0000006400940947 */ /* 0x002fea0003800000 */
[----:B------:R-:W-:-:S04]  /*0050*/  LOP3.LUT R0, R5, 0xffff, RZ, 0xc0, !PT ;  /* 0x0000ffff05007812 */ /* 0x000fc800078ec0ff */
[----:B------:R-:W-:-:S04]  /*0060*/  SHF.R.U32.HI R0, RZ, 0x2, R0 ;  /* 0x00000002ff007819 */ /* 0x000fc80000011600 */
[----:B------:R-:W-:-:S05]  /*0070*/  LOP3.LUT R0, R0, 0xffff, RZ, 0xc0, !PT ;  /* 0x0000ffff00007812 */ /* 0x000fca00078ec0ff */
[----:B------:R-:W-:-:S05]  /*0080*/  IMAD R0, R0, 0x5221, RZ ;  /* 0x0000522100007824 */ /* 0x000fca00078e02ff */
[----:B------:R-:W-:-:S04]  /*0090*/  SHF.R.U32.HI R0, RZ, 0x17, R0 ;  /* 0x00000017ff007819 */ /* 0x000fc80000011600 */
[----:B------:R-:W-:-:S05]  /*00a0*/  PRMT R3, R0, 0x9910, RZ ;  /* 0x0000991000037816 */ /* 0x000fca00000000ff */
[----:B------:R-:W-:-:S05]  /*00b0*/  IMAD R0, R3, 0x63c, RZ ;  /* 0x0000063c03007824 */ /* 0x000fca00078e02ff */
[----:B------:R-:W-:-:S04]  /*00c0*/  IADD3 R0, PT, PT, RZ, -R0, RZ ;  /* 0x80000000ff007210 */ /* 0x000fc80007ffe0ff */
[----:B------:R-:W-:-:S04]  /*00d0*/  PRMT R0, R0, 0x7710, RZ ;  /* 0x0000771000007816 */ /* 0x000fc800000000ff */
[----:B------:R-:W-:-:S04]  /*00e0*/  IADD3 R0, PT, PT, R0, R5, RZ ;  /* 0x0000000500007210 */ /* 0x000fc80007ffe0ff */
[----:B------:R-:W-:-:S04]  /*00f0*/  LOP3.LUT R2, R0, 0xffff, RZ, 0xc0, !PT ;  /* 0x0000ffff00027812 */ /* 0x000fc800078ec0ff */
[----:B------:R-:W-:-:S13]  /*0100*/  ISETP.GT.U32.AND P0, PT, R2, 0x53, PT ;  /* 0x000000530200780c */ /* 0x000fda0003f04070 */
[----:B------:R-:W-:Y:S05]  /*0110*/  @P0 BRA `(.L_x_1) ;  /* 0x0000006400680947 */ /* 0x000fea0003800000 */
[----:B------:R-:W-:Y:S01]  /*0120*/  PRMT R2, R0, 0x9910, RZ ;  /* 0x0000991000027816 */ /* 0x000fe200000000ff */
[----:B------:R-:W0:Y:S01]  /*0130*/  S2UR UR6, SR_CgaCtaId ;  /* 0x00000000000679c3 */ /* 0x000e220000008800 */
[----:B------:R-:W1:Y:S01]  /*0140*/  S2R R0, SR_TID.X ;  /* 0x0000000000007919 */ /* 0x000e620000002100 */
[----:B------:R-:W-:Y:S01]  /*0150*/  UMOV UR4, 0x400 ;  /* 0x0000040000047882 */ /* 0x000fe20000000000 */
[----:B------:R-:W-:Y:S02]  /*0160*/  HFMA2 R36, -RZ, RZ, 0, 0 ;  /* 0x00000000ff247431 */ /* 0x000fe400000001ff */
[----:B------:R-:W-:Y:S01]  /*0170*/  IMAD R4, R3, 0x54, R2 ;  /* 0x0000005403047824 */ /* 0x000fe200078e0202 */
[----:B------:R-:W-:Y:S01]  /*0180*/  UIADD3 UR5, UPT, UPT, UR4, 0x32c4, URZ ;  /* 0x000032c404057890 */ /* 0x000fe2000fffe0ff */
[----:B------:R-:W-:Y:S01]  /*0190*/  HFMA2 R94, -RZ, RZ, 0, 0 ;  /* 0x00000000ff5e7431 */ /* 0x000fe200000001ff */
[----:B------:R-:W-:Y:S02]  /*01a0*/  CS2R R92, SRZ ;  /* 0x00000000005c7805 */ /* 0x000fe4000001ff00 */
[----:B------:R-:W-:-:S02]  /*01b0*/  CS2R R90, SRZ ;  /* 0x00000000005a7805 */ /* 0x000fc4000001ff00 */
[----:B------:R-:W-:Y:S02]  /*01c0*/  LOP3.LUT R2, R4, 0xffff, RZ, 0xc0, !PT ;  /* 0x0000ffff04027812 */ /* 0x000fe400078ec0ff */
[----:B------:R-:W-:Y:S02]  /*01d0*/  CS2R R88, SRZ ;  /* 0x0000000000587805 */ /* 0x000fe4000001ff00 */
[----:B------:R-:W-:Y:S02]  /*01e0*/  CS2R R66, SRZ ;  /* 0x0000000000427805 */ /* 0x000fe4000001ff00 */
[----:B------:R-:W-:Y:S02]  /*01f0*/  CS2R R56, SRZ ;  /* 0x0000000000387805 */ /* 0x000fe4000001ff00 */
[----:B------:R-:W-:Y:S02]  /*0200*/  SHF.R.U32.HI R2, RZ, 0x2, R2 ;  /* 0x00000002ff027819 */ /* 0x000fe40000011602 */
[----:B------:R-:W-:-:S02]  /*0210*/  CS2R R40, SRZ ;  /* 0x0000000000287805 */ /* 0x000fc4000001ff00 */
[----:B------:R-:W-:Y:S02]  /*0220*/  CS2R R64, SRZ ;  /* 0x0000000000407805 */ /* 0x000fe4000001ff00 */
[----:B------:R-:W-:Y:S02]  /*0230*/  CS2R R34, SRZ ;  /* 0x0000000000227805 */ /* 0x000fe4000001ff00 */
[----:B------:R-:W-:Y:S02]  /*0240*/  LOP3.LUT R2, R2, 0xffff, RZ, 0xc0, !PT ;  /* 0x0000ffff02027812 */ /* 0x000fe400078ec0ff */
[----:B------:R-:W-:Y:S02]  /*0250*/  CS2R R32, SRZ ;  /* 0x0000000000207805 */ /* 0x000fe4000001ff00 */
[----:B------:R-:W-:Y:S02]  /*0260*/  CS2R R30, SRZ ;  /* 0x00000000001e7805 */ /* 0x000fe4000001ff00 */
[----:B------:R-:W-:-:S02]  /*0270*/  CS2R R60, SRZ ;  /* 0x00000000003c7805 */ /* 0x000fc4000001ff00 */
[----:B------:R-:W-:Y:S01]  /*0280*/  CS2R R42, SRZ ;  /* 0x00000000002a7805 */ /* 0x000fe2000001ff00 */
[----:B------:R-:W-:Y:S01]  /*0290*/  IMAD R2, R2, 0x4925, RZ ;  /* 0x0000492502027824 */ /* 0x000fe200078e02ff */
[----:B------:R-:W-:Y:S01]  /*02a0*/  CS2R R28, SRZ ;  /* 0x00000000001c7805 */ /* 0x000fe2000001ff00 */
[----:B0-----:R-:W-:Y:S01]  /*02b0*/  ULEA UR5, UR6, UR5, 0x18 ;  /* 0x0000000506057291 */ /* 0x001fe2000f8ec0ff */
[----:B------:R-:W-:Y:S01]  /*02c0*/  CS2R R44, SRZ ;  /* 0x00000000002c7805 */ /* 0x000fe2000001ff00 */
[----:B------:R-:W-:Y:S01]  /*02d0*/  ULEA UR4, UR6, UR4, 0x18 ;  /* 0x0000000406047291 */ /* 0x000fe2000f8ec0ff */
[----:B------:R-:W-:Y:S01]  /*02e0*/  SHF.R.U32.HI R2, RZ, 0x11, R2 ;  /* 0x00000011ff027819 */ /* 0x000fe20000011602 */
[----:B------:R-:W-:Y:S01]  /*02f0*/  UIADD3 UR7, UPT, UPT, UR5, 0x10, URZ ;  /* 0x0000001005077890 */ /* 0x000fe2000fffe0ff */
[----:B------:R-:W-:Y:S02]  /*0300*/  CS2R R38, SRZ ;  /* 0x0000000000267805 */ /* 0x000fe4000001ff00 */
[----:B------:R-:W-:-:S02]  /*0310*/  CS2R R46, SRZ ;  /* 0x00000000002e7805 */ /* 0x000fc4000001ff00 */
[----:B------:R-:W-:Y:S02]  /*0320*/  PRMT R5, R2, 0x9910, RZ ;  /* 0x0000991002057816 */ /* 0x000fe400000000ff */
[----:B------:R-:W-:Y:S02]  /*0330*/  CS2R R58, SRZ ;  /* 0x00000000003a7805 */ /* 0x000fe4000001ff00 */
[C---:B-1----:R-:W-:Y:S02]  /*0340*/  ISETP.GE.U32.AND P0, PT, R0.reuse, 0x38, PT ;  /* 0x000000380000780c */ /* 0x042fe40003f06070 */
[----:B------:R-:W-:Y:S02]  /*0350*/  CS2R R50, SRZ ;  /* 0x0000000000327805 */ /* 0x000fe4000001ff00 */
[C---:B------:R-:W-:Y:S01]  /*0360*/  IADD3 R3, PT, PT, R0.reuse, -0x38, RZ ;  /* 0xffffffc800037810 */ /* 0x040fe20007ffe0ff */
[----:B------:R-:W-:Y:S01]  /*0370*/  IMAD R5, R5, 0x1c, RZ ;  /* 0x0000001c05057824 */ /* 0x000fe200078e02ff */
[----:B------:R-:W-:-:S02]  /*0380*/  ISETP.GT.U32.AND P2, PT, R0, 0x37, PT ;  /* 0x000000370000780c */ /* 0x000fc40003f44070 */
[----:B------:R-:W-:Y:S02]  /*0390*/  CS2R R52, SRZ ;  /* 0x0000000000347805 */ /* 0x000fe4000001ff00 */
[----:B------:R-:W-:Y:S02]  /*03a0*/  SEL R3, R0, R3, !P0 ;  /* 0x0000000300037207 */ /* 0x000fe40004000000 */
[----:B------:R-:W-:Y:S02]  /*03b0*/  CS2R R54, SRZ ;  /* 0x0000000000367805 */ /* 0x000fe4000001ff00 */
[----:B------:R-:W-:Y:S02]  /*03c0*/  SEL R6, RZ, 0x1, !P2 ;  /* 0x00000001ff067807 */ /* 0x000fe40005000000 */
[----:B------:R-:W-:Y:S02]  /*03d0*/  CS2R R68, SRZ ;  /* 0x0000000000447805 */ /* 0x000fe4000001ff00 */
[----:B------:R-:W-:-:S02]  /*03e0*/  LEA R7, R3, R3, 0x1 ;  /* 0x0000000303077211 */ /* 0x000fc400078e08ff */
[----:B------:R-:W-:Y:S02]  /*03f0*/  CS2R R70, SRZ ;  /* 0x0000000000467805 */ /* 0x000fe4000001ff00 */
[----:B------:R-:W-:Y:S02]  /*0400*/  IADD3 R5, PT, PT, RZ, -R5, RZ ;  /* 0x80000005ff057210 */ /* 0x000fe40007ffe0ff */
[----:B------:R-:W-:Y:S02]  /*0410*/  CS2R R72, SRZ ;  /* 0x0000000000487805 */ /* 0x000fe4000001ff00 */
[C---:B------:R-:W-:Y:S02]  /*0420*/  IADD3 R9, PT, PT, R7.reuse, 0x1, RZ ;  /* 0x0000000107097810 */ /* 0x040fe40007ffe0ff */
[----:B------:R-:W-:Y:S02]  /*0430*/  CS2R R74, SRZ ;  /* 0x00000000004a7805 */ /* 0x000fe4000001ff00 */
[----:B------:R-:W-:-:S02]  /*0440*/  IADD3 R11, PT, PT, R7, 0x2, RZ ;  /* 0x00000002070b7810 */ /* 0x000fc40007ffe0ff */
[----:B------:R-:W-:Y:S02]  /*0450*/  CS2R R76, SRZ ;  /* 0x00000000004c7805 */ /* 0x000fe4000001ff00 */
[----:B------:R-:W-:Y:S02]  /*0460*/  ISETP.GE.U32.AND P0, PT, R3, 0x2b, PT ;  /* 0x0000002b0300780c */ /* 0x000fe40003f06070 */
[----:B------:R-:W-:Y:S02]  /*0470*/  CS2R R78, SRZ ;  /* 0x00000000004e7805 */ /* 0x000fe4000001ff00 */
[----:B------:R-:W-:Y:S02]  /*0480*/  LEA.HI R7, R7, R6, RZ, 0x19 ;  /* 0x0000000607077211 */ /* 0x000fe400078fc8ff */
[----:B------:R-:W-:Y:S02]  /*0490*/  CS2R R80, SRZ ;  /* 0x0000000000507805 */ /* 0x000fe4000001ff00 */
[----:B------:R-:W-:-:S02]  /*04a0*/  PRMT R5, R5, 0x7710, RZ ;  /* 0x0000771005057816 */ /* 0x000fc400000000ff */
[----:B------:R-:W-:Y:S02]  /*04b0*/  CS2R R82, SRZ ;  /* 0x0000000000527805 */ /* 0x000fe4000001ff00 */
[----:B------:R-:W-:Y:S02]  /*04c0*/  ISETP.LT.U32.AND P5, PT, R7, 0x2, !P0 ;  /* 0x000000020700780c */ /* 0x000fe400047a1070 */
[----:B------:R-:W-:Y:S02]  /*04d0*/  CS2R R84, SRZ ;  /* 0x0000000000547805 */ /* 0x000fe4000001ff00 */
[----:B------:R-:W-:Y:S01]  /*04e0*/  IADD3 R7, PT, PT, R4, R5, RZ ;  /* 0x0000000504077210 */ /* 0x000fe20007ffe0ff */
[----:B------:R-:W-:Y:S01]  /*04f0*/  HFMA2 R4, -RZ, RZ, 0, 0 ;  /* 0x00000000ff047431 */ /* 0x000fe200000001ff */
[----:B------:R-:W-:Y:S02]  /*0500*/  LOP3.LUT R5, R3, 0xfe, RZ, 0xc0, !PT ;  /* 0x000000fe03057812 */ /* 0x000fe400078ec0ff */
[----:B------:R-:W-:-:S02]  /*0510*/  CS2R R86, SRZ ;  /* 0x0000000000567805 */ /* 0x000fc4000001ff00 */
[-C--:B------:R-:W-:Y:S02]  /*0520*/  LEA.HI R11, R11, R6.reuse, RZ, 0x19 ;  /* 0x000000060b0b7211 */ /* 0x080fe400078fc8ff */
[----:B------:R-:W-:Y:S02]  /*0530*/  SHF.R.U32.HI R5, RZ, 0x1, R5 ;  /* 0x00000001ff057819 */ /* 0x000fe40000011605 */
[----:B------:R-:W-:Y:S02]  /*0540*/  LEA.HI R9, R9, R6, RZ, 0x19 ;  /* 0x0000000609097211 */ /* 0x000fe400078fc8ff */
[----:B------:R-:W-:Y:S02]  /*0550*/  PRMT R5, R5, 0x9910, RZ ;  /* 0x0000991005057816 */ /* 0x000fe400000000ff */
[----:B------:R-:W-:Y:S02]  /*0560*/  ISETP.GE.U32.AND P1, PT, R11, 0x2, PT ;  /* 0x000000020b00780c */ /* 0x000fe40003f26070 */
[----:B------:R-:W-:Y:S01]  /*0570*/  ISETP.LT.U32.AND P0, PT, R9, 0x2, !P0 ;  /* 0x000000020900780c */ /* 0x000fe20004701070 */
[----:B------:R-:W-:Y:S01]  /*0580*/  IMAD R5, R5, 0x93, RZ ;  /* 0x0000009305057824 */ /* 0x000fe200078e02ff */
[----:B------:R-:W-:-:S02]  /*0590*/  MOV R48, RZ ;  /* 0x000000ff00307202 */ /* 0x000fc40000000f00 */
[----:B------:R-:W-:Y:S02]  /*05a0*/  MOV R97, RZ ;  /* 0x000000ff00617202 */ /* 0x000fe40000000f00 */
[----:B------:R-:W-:Y:S02]  /*05b0*/  LOP3.LUT R5, R5, 0xffff, RZ, 0xc0, !PT ;  /* 0x0000ffff05057812 */ /* 0x000fe400078ec0ff */
[----:B------:R-:W-:Y:S02]  /*05c0*/  ISETP.LT.U32.AND P1, PT, R3, 0x2a, !P1 ;  /* 0x0000002a0300780c */ /* 0x000fe40004f21070 */
[----:B------:R-:W-:Y:S02]  /*05d0*/  SHF.R.U32.HI R5, RZ, 0xa, R5 ;  /* 0x0000000aff057819 */ /* 0x000fe40000011605 */
[----:B------:R-:W-:Y:S02]  /*05e0*/  LEA R6, R0, UR4, 0x4 ;  /* 0x0000000400067c11 */ /* 0x000fe4000f8e20ff */
[----:B------:R-:W-:-:S02]  /*05f0*/  PRMT R5, R5, 0x9910, RZ ;  /* 0x0000991005057816 */ /* 0x000fc400000000ff */
[----:B------:R-:W-:-:S03]  /*0600*/  LOP3.LUT R7, R7, 0xffff, RZ, 0xc0, !PT ;  /* 0x0000ffff07077812 */ /* 0x000fc600078ec0ff */
[----:B------:R-:W-:-:S05]  /*0610*/  IMAD R5, R5, 0xe, RZ ;  /* 0x0000000e05057824 */ /* 0x000fca00078e02ff */
[----:B------:R-:W-:Y:S02]  /*0620*/  IADD3 R8, PT, PT, RZ, -R5, RZ ;  /* 0x80000005ff087210 */ /* 0x000fe40007ffe0ff */
[----:B------:R-:W-:Y:S02]  /*0630*/  MOV R5, UR7 ;  /* 0x0000000700057c02 */ /* 0x000fe40008000f00 */
[----:B------:R-:W-:Y:S02]  /*0640*/  PRMT R8, R8, 0x7710, RZ ;  /* 0x0000771008087816 */ /* 0x000fe400000000ff */
[----:B------:R-:W-:Y:S02]  /*0650*/  @!P2 IADD3 R5, PT, PT, RZ, UR5, RZ ;  /* 0x00000005ff05ac10 */ /* 0x000fe4000fffe0ff */
[----:B------:R-:W-:-:S07]  /*0660*/  IADD3 R8, PT, PT, R3, R8, RZ ;  /* 0x0000000803087210 */ /* 0x000fce0007ffe0ff */
.L_x_7:
[C---:B------:R-:W-:Y:S01]  /*0670*/  ISETP.GE.U32.AND P2, PT, R3.reuse, 0x1c, PT ;  /* 0x0000001c0300780c */ /* 0x040fe20003f46070 */
[----:B------:R-:W-:Y:S01]  /*0680*/  UMOV UR4, URZ ;  /* 0x000000ff00047c82 */ /* 0x000fe20008000000 */
[C---:B------:R-:W-:Y:S02]  /*0690*/  IADD3 R10, PT, PT, R3.reuse, -0x1c, RZ ;  /* 0xffffffe4030a7810 */ /* 0x040fe40007ffe0ff */
[C---:B------:R-:W-:Y:S02]  /*06a0*/  LEA R11, R3.reuse, R3, 0x1 ;  /* 0x00000003030b7211 */ /* 0x040fe400078e08ff */
[----:B------:R-:W-:Y:S02]  /*06b0*/  SEL R10, R3, R10, !P2 ;  /* 0x0000000a030a7207 */ /* 0x000fe40005000000 */
[----:B------:R-:W-:Y:S02]  /*06c0*/  ISETP.GT.U32.AND P3, PT, R0, 0x37, PT ;  /* 0x000000370000780c */ /* 0x000fe40003f64070 */
[----:B------:R-:W-:-:S02]  /*06d0*/  MOV R14, 0x4801 ;  /* 0x00004801000e7802 */ /* 0x000fc40000000f00 */
[----:B------:R-:W-:Y:S02]  /*06e0*/  MOV R16, 0x4802 ;  /* 0x0000480200107802 */ /* 0x000fe40000000f00 */
[----:B------:R-:W-:Y:S02]  /*06f0*/  ISETP.GT.U32.AND P4, PT, R10, 0xd, PT ;  /* 0x0000000d0a00780c */ /* 0x000fe40003f84070 */
[----:B------:R-:W-:Y:S02]  /*0700*/  IADD3 R13, PT, PT, R11, 0x2, RZ ;  /* 0x000000020b0d7810 */ /* 0x000fe40007ffe0ff */
[----:B------:R-:W-:Y:S02]  /*0710*/  SEL R14, R14, 0x1, P3 ;  /* 0x000000010e0e7807 */ /* 0x000fe40001800000 */
[----:B------:R-:W-:Y:S02]  /*0720*/  SHF.R.U32.HI R9, RZ, 0x2, R11 ;  /* 0x00000002ff097819 */ /* 0x000fe4000001160b */
[----:B------:R-:W-:-:S02]  /*0730*/  SEL R10, RZ, 0x4800, !P3 ;  /* 0x00004800ff0a7807 */ /* 0x000fc40005800000 */
[----:B------:R-:W-:Y:S01]  /*0740*/  SEL R16, R16, 0x2, P3 ;  /* 0x0000000210107807 */ /* 0x000fe20001800000 */
[----:B------:R-:W-:Y:S01]  /*0750*/  IMAD R15, R9, 0x240, R14 ;  /* 0x00000240090f7824 */ /* 0x000fe200078e020e */
[----:B------:R-:W-:Y:S02]  /*0760*/  IADD3 R95, PT, PT, R11, 0x1, RZ ;  /* 0x000000010b5f7810 */ /* 0x000fe40007ffe0ff */
[----:B------:R-:W-:Y:S01]  /*0770*/  SHF.R.U32.HI R13, RZ, 0x2, R13 ;  /* 0x00000002ff0d7819 */ /* 0x000fe2000001160d */
[----:B------:R-:W-:Y:S01]  /*0780*/  IMAD R19, R9, 0x240, R16 ;  /* 0x0000024009137824 */ /* 0x000fe200078e0210 */
[----:B------:R-:W-:Y:S01]  /*0790*/  LOP3.LUT R12, R11, 0x3, RZ, 0xc0, !PT ;  /* 0x000000030b0c7812 */ /* 0x000fe200078ec0ff */
[--C-:B------:R-:W-:Y:S01]  /*07a0*/  IMAD R11, R9, 0x240, R10.reuse ;  /* 0x00000240090b7824 */ /* 0x100fe200078e020a */
[----:B------:R-:W-:Y:S01]  /*07b0*/  ISETP.GT.U32.AND P2, PT, R3, 0x1b, PT ;  /* 0x0000001b0300780c */ /* 0x000fe20003f44070 */
[C---:B------:R-:W-:Y:S01]  /*07c0*/  IMAD R9, R13.reuse, 0x240, R10 ;  /* 0x000002400d097824 */ /* 0x040fe200078e020a */
[----:B------:R-:W-:Y:S01]  /*07d0*/  SHF.R.U32.HI R21, RZ, 0x2, R95 ;  /* 0x00000002ff157819 */ /* 0x000fe2000001165f */
[----:B------:R-:W-:Y:S01]  /*07e0*/  IMAD R17, R13, 0x240, R14 ;  /* 0x000002400d117824 */ /* 0x000fe200078e020e */
[----:B------:R-:W-:Y:S01]  /*07f0*/  LOP3.LUT R95, R95, 0x3, RZ, 0xc0, !PT ;  /* 0x000000035f5f7812 */ /* 0x000fe200078ec0ff */
[--C-:B------:R-:W-:Y:S01]  /*0800*/  IMAD R63, R13, 0x240, R16.reuse ;  /* 0x000002400d3f7824 */ /* 0x100fe200078e0210 */
[----:B------:R-:W-:Y:S01]  /*0810*/  SEL R13, RZ, 0xc40, !P2 ;  /* 0x00000c40ff0d7807 */ /* 0x000fe20005000000 */
[C---:B------:R-:W-:Y:S01]  /*0820*/  IMAD R11, R12.reuse, 0x9, R11 ;  /* 0x000000090c0b7824 */ /* 0x040fe200078e020b */
[----:B------:R-:W-:Y:S01]  /*0830*/  ISETP.GE.U32.AND P2, PT, R3, 0x1c, PT ;  /* 0x0000001c0300780c */ /* 0x000fe20003f46070 */
[C---:B------:R-:W-:Y:S01]  /*0840*/  IMAD R15, R12.reuse, 0x9, R15 ;  /* 0x000000090c0f7824 */ /* 0x040fe200078e020f */
[----:B------:R-:W-:Y:S01]  /*0850*/  IADD3 R23, PT, PT, R13, 0x184c, RZ ;  /* 0x0000184c0d177810 */ /* 0x000fe20007ffe0ff */
[C---:B------:R-:W-:Y:S01]  /*0860*/  IMAD R19, R12.reuse, 0x9, R19 ;  /* 0x000000090c137824 */ /* 0x040fe200078e0213 */
[----:B------:R-:W-:Y:S01]  /*0870*/  LOP3.LUT R12, R12, 0x2, RZ, 0x3c, !PT ;  /* 0x000000020c0c7812 */ /* 0x000fe200078e3cff */
[----:B------:R-:W-:Y:S01]  /*0880*/  IMAD R16, R21, 0x240, R16 ;  /* 0x0000024015107824 */ /* 0x000fe200078e0210 */
[----:B------:R-:W-:Y:S01]  /*0890*/  IADD3 R25, PT, PT, R13, 0x184b, RZ ;  /* 0x0000184b0d197810 */ /* 0x000fe20007ffe0ff */
[----:B------:R-:W-:Y:S01]  /*08a0*/  IMAD R14, R21, 0x240, R14 ;  /* 0x00000240150e7824 */ /* 0x000fe200078e020e */
[----:B------:R-:W-:Y:S01]  /*08b0*/  IADD3 R27, PT, PT, R13, 0x184a, RZ ;  /* 0x0000184a0d1b7810 */ /* 0x000fe20007ffe0ff */
[----:B------:R-:W-:Y:S01]  /*08c0*/  IMAD R10, R21, 0x240, R10 ;  /* 0x00000240150a7824 */ /* 0x000fe200078e020a */
[C---:B------:R-:W-:Y:S01]  /*08d0*/  IADD3 R21, PT, PT, R13.reuse, 0x1847, RZ ;  /* 0x000018470d157810 */ /* 0x040fe20007ffe0ff */
[C---:B------:R-:W-:Y:S01]  /*08e0*/  IMAD R17, R12.reuse, 0x9, R17 ;  /* 0x000000090c117824 */ /* 0x040fe200078e0211 */
[C---:B------:R-:W-:Y:S01]  /*08f0*/  IADD3 R37, PT, PT, R13.reuse, 0x1849, RZ ;  /* 0x000018490d257810 */ /* 0x040fe20007ffe0ff */
[----:B------:R-:W-:Y:S01]  /*0900*/  IMAD R63, R12, 0x9, R63 ;  /* 0x000000090c3f7824 */ /* 0x000fe200078e023f */
[----:B------:R-:W-:Y:S01]  /*0910*/  IADD3 R49, PT, PT, R13, 0x1848, RZ ;  /* 0x000018480d317810 */ /* 0x000fe20007ffe0ff */
[----:B------:R-:W-:Y:S01]  /*0920*/  IMAD R99, R95, 0x9, R16 ;  /* 0x000000095f637824 */ /* 0x000fe200078e0210 */
[----:B------:R-:W-:Y:S01]  /*0930*/  @!P3 IADD3 R21, PT, PT, R13, -0x39, RZ ;  /* 0xffffffc70d15b810 */ /* 0x000fe20007ffe0ff */
[----:B------:R-:W-:Y:S01]  /*0940*/  IMAD R101, R95, 0x9, R14 ;  /* 0x000000095f657824 */ /* 0x000fe200078e020e */
[----:B------:R-:W-:Y:S01]  /*0950*/  @!P3 IADD3 R23, PT, PT, R13, -0x34, RZ ;  /* 0xffffffcc0d17b810 */ /* 0x000fe20007ffe0ff */
[----:B------:R-:W-:Y:S01]  /*0960*/  IMAD R95, R95, 0x9, R10 ;  /* 0x000000095f5f7824 */ /* 0x000fe200078e020a */
[C---:B------:R-:W-:Y:S01]  /*0970*/  @!P3 IADD3 R25, PT, PT, R13.reuse, -0x35, RZ ;  /* 0xffffffcb0d19b810 */ /* 0x040fe20007ffe0ff */
[----:B------:R-:W-:Y:S01]  /*0980*/  IMAD R10, R2, 0x31000, R21 ;  /* 0x00031000020a7824 */ /* 0x000fe200078e0215 */
[----:B------:R-:W-:-:S02]  /*0990*/  @!P3 IADD3 R27, PT, PT, R13, -0x36, RZ ;  /* 0xffffffca0d1bb810 */ /* 0x000fc40007ffe0ff */
[C---:B------:R-:W-:Y:S01]  /*09a0*/  @!P3 IADD3 R37, PT, PT, R13.reuse, -0x37, RZ ;  /* 0xffffffc90d25b810 */ /* 0x040fe20007ffe0ff */
[----:B------:R-:W-:Y:S01]  /*09b0*/  IMAD R14, R2, 0x31000, R25 ;  /* 0x00031000020e7824 */ /* 0x000fe200078e0219 */
[----:B------:R-:W-:Y:S01]  /*09c0*/  @!P3 IADD3 R49, PT, PT, R13, -0x38, RZ ;  /* 0xffffffc80d31b810 */ /* 0x000fe20007ffe0ff */
[----:B------:R-:W-:Y:S01]  /*09d0*/  IMAD R13, R12, 0x9, R9 ;  /* 0x000000090c0d7824 */ /* 0x000fe200078e0209 */
[C---:B------:R-:W-:Y:S01]  /*09e0*/  IADD3 R12, PT, PT, R3.reuse, -0x1c, RZ ;  /* 0xffffffe4030c7810 */ /* 0x040fe20007ffe0ff */
[C---:B------:R-:W-:Y:S01]  /*09f0*/  IMAD R16, R2.reuse, 0x31000, R27 ;  /* 0x0003100002107824 */ /* 0x040fe200078e021b */
[----:B------:R-:W-:Y:S01]  /*0a00*/  SEL R24, RZ, 0x1, !P4 ;  /* 0x00000001ff187807 */ /* 0x000fe20006000000 */
[C---:B------:R-:W-:Y:S01]  /*0a10*/  IMAD R18, R2.reuse, 0x31000, R37 ;  /* 0x0003100002127824 */ /* 0x040fe200078e0225 */
[----:B------:R-:W-:Y:S01]  /*0a20*/  SEL R9, R3, R12, !P2 ;  /* 0x0000000c03097207 */ /* 0x000fe20005000000 */
[C---:B------:R-:W-:Y:S01]  /*0a30*/  IMAD R12, R2.reuse, 0x31000, R23 ;  /* 0x00031000020c7824 */ /* 0x040fe200078e0217 */
[----:B------:R-:W-:Y:S01]  /*0a40*/  LEA R24, R7, R24, 0x1 ;  /* 0x0000001807187211 */ /* 0x000fe200078e08ff */
[----:B------:R-:W-:-:S02]  /*0a50*/  IMAD R20, R2, 0x31000, R49 ;  /* 0x0003100002147824 */ /* 0x000fc400078e0231 */
[C---:B------:R-:W-:Y:S02]  /*0a60*/  IMAD R10, R7.reuse, 0x70, R10 ;  /* 0x00000070070a7824 */ /* 0x040fe400078e020a */
[C---:B------:R-:W-:Y:S02]  /*0a70*/  IMAD R12, R7.reuse, 0x70, R12 ;  /* 0x00000070070c7824 */ /* 0x040fe400078e020c */
[----:B------:R-:W-:Y:S01]  /*0a80*/  IMAD R14, R7, 0x70, R14 ;  /* 0x00000070070e7824 */ /* 0x000fe200078e020e */
[----:B------:R-:W-:Y:S01]  /*0a90*/  LEA R21, R9, R10, 0x2 ;  /* 0x0000000a09157211 */ /* 0x000fe200078e10ff */
[----:B------:R-:W-:Y:S01]  /*0aa0*/  IMAD R16, R7, 0x70, R16 ;  /* 0x0000007007107824 */ /* 0x000fe200078e0210 */
[----:B------:R-:W-:Y:S01]  /*0ab0*/  LEA R23, R9, R12, 0x2 ;  /* 0x0000000c09177211 */ /* 0x000fe200078e10ff */
[----:B------:R-:W-:Y:S01]  /*0ac0*/  IMAD R18, R7, 0x70, R18 ;  /* 0x0000007007127824 */ /* 0x000fe200078e0212 */
[----:B------:R-:W-:Y:S01]  /*0ad0*/  LEA R25, R9, R14, 0x2 ;  /* 0x0000000e09197211 */ /* 0x000fe200078e10ff */
[----:B------:R-:W-:Y:S01]  /*0ae0*/  IMAD R20, R7, 0x70, R20 ;  /* 0x0000007007147824 */ /* 0x000fe200078e0214 */
[C---:B------:R-:W-:Y:S01]  /*0af0*/  LEA R27, R9.reuse, R16, 0x2 ;  /* 0x00000010091b7211 */ /* 0x040fe200078e10ff */
[C---:B------:R-:W-:Y:S01]  /*0b00*/  IMAD R12, R4.reuse, 0x24, R13 ;  /* 0x00000024040c7824 */ /* 0x040fe200078e020d */
[C---:B------:R-:W-:Y:S01]  /*0b10*/  LEA R37, R9.reuse, R18, 0x2 ;  /* 0x0000001209257211 */ /* 0x040fe200078e10ff */
[C---:B------:R-:W-:Y:S01]  /*0b20*/  IMAD R10, R4.reuse, 0x24, R15 ;  /* 0x00000024040a7824 */ /* 0x040fe200078e020f */
[----:B------:R-:W-:Y:S01]  /*0b30*/  LEA R49, R9, R20, 0x2 ;  /* 0x0000001409317211 */ /* 0x000fe200078e10ff */
[----:B------:R-:W-:-:S02]  /*0b40*/  IMAD R9, R4, 0x24, R11 ;  /* 0x0000002404097824 */ /* 0x000fc400078e020b */
[C---:B------:R-:W-:Y:S02]  /*0b50*/  IMAD R11, R4.reuse, 0x24, R19 ;  /* 0x00000024040b7824 */ /* 0x040fe400078e0213 */
[C---:B------:R-:W-:Y:S02]  /*0b60*/  IMAD R13, R4.reuse, 0x24, R17 ;  /* 0x00000024040d7824 */ /* 0x040fe400078e0211 */
[C---:B------:R-:W-:Y:S02]  /*0b70*/  IMAD R18, R4.reuse, 0x3100, R21 ;  /* 0x0000310004127824 */ /* 0x040fe400078e0215 */
[C---:B------:R-:W-:Y:S02]  /*0b80*/  IMAD R19, R4.reuse, 0x3100, R23 ;  /* 0x0000310004137824 */ /* 0x040fe400078e0217 */
[C---:B------:R-:W-:Y:S02]  /*0b90*/  IMAD R14, R4.reuse, 0x24, R63 ;  /* 0x00000024040e7824 */ /* 0x040fe400078e023f */
[----:B------:R-:W-:-:S02]  /*0ba0*/  IMAD R15, R4, 0x24, R99 ;  /* 0x00000024040f7824 */ /* 0x000fc400078e0263 */
[C---:B------:R-:W-:Y:S02]  /*0bb0*/  IMAD R16, R4.reuse, 0x24, R101 ;  /* 0x0000002404107824 */ /* 0x040fe400078e0265 */
[C---:B------:R-:W-:Y:S02]  /*0bc0*/  IMAD R17, R4.reuse, 0x24, R95 ;  /* 0x0000002404117824 */ /* 0x040fe400078e025f */
[C---:B------:R-:W-:Y:S01]  /*0bd0*/  IMAD R20, R4.reuse, 0x3100, R25 ;  /* 0x0000310004147824 */ /* 0x040fe200078e0219 */
[----:B------:R-:W-:Y:S01]  /*0be0*/  MOV R25, R24 ;  /* 0x0000001800197202 */ /* 0x000fe20000000f00 */
[C---:B------:R-:W-:Y:S02]  /*0bf0*/  IMAD R21, R4.reuse, 0x3100, R27 ;  /* 0x0000310004157824 */ /* 0x040fe400078e021b */
[C---:B------:R-:W-:Y:S02]  /*0c00*/  IMAD R22, R4.reuse, 0x3100, R37 ;  /* 0x0000310004167824 */ /* 0x040fe400078e0225 */
[C---:B------:R-:W-:Y:S01]  /*0c10*/  IMAD R23, R4.reuse, 0x3100, R49 ;  /* 0x0000310004177824 */ /* 0x040fe200078e0231 */
[----:B------:R-:W-:-:S04]  /*0c20*/  IADD3 R4, PT, PT, R4, 0x1, RZ ;  /* 0x0000000104047810 */ /* 0x000fc80007ffe0ff */
[----:B------:R-:W-:-:S13]  /*0c30*/  ISETP.NE.AND P6, PT, R4, 0x10, PT ;  /* 0x000000100400780c */ /* 0x000fda0003fc5270 */
.L_x_6:
[----:B------:R-:W0:Y:S01]  /*0c40*/  LDC.64 R62, c[0x0][0x388] ;  /* 0x0000e200ff3e7b82 */ /* 0x000e220000000a00 */
[----:B------:R-:W-:Y:S01]  /*0c50*/  LOP3.LUT P3, RZ, R8, 0xff, RZ, 0xc0, !PT ;  /* 0x000000ff08ff7812 */ /* 0x000fe2000786c0ff */
[----:B------:R-:W-:Y:S01]  /*0c60*/  HFMA2 R37, -RZ, RZ, 0, 0 ;  /* 0x00000000ff257431 */ /* 0x000fe200000001ff */
[C---:B------:R-:W-:Y:S02]  /*0c70*/  ISETP.GE.U32.AND P4, PT, R25.reuse, 0x39, PT ;  /* 0x000000391900780c */ /* 0x040fe40003f86070 */
[----:B------:R-:W-:Y:S02]  /*0c80*/  LOP3.LUT P2, R109, RZ, UR4, R24, 0xee, !PT ;  /* 0x00000004ff6d7c12 */ /* 0x000fe4000f84ee18 */
[----:B------:R-:W-:Y:S01]  /*0c90*/  ISETP.GT.U32.OR P3, PT, R25, 0x38, !P3 ;  /* 0x000000381900780c */ /* 0x000fe20005f64470 */
[----:B------:R-:W1:Y:S01]  /*0ca0*/  @P5 LDC.64 R106, c[0x0][0x390] ;  /* 0x0000e400ff6a5b82 */ /* 0x000e620000000a00 */
[----:B------:R-:W-:Y:S02]  /*0cb0*/  ISETP.NE.AND P4, PT, R109, RZ, !P4 ;  /* 0x000000ff6d00720c */ /* 0x000fe40006785270 */
[----:B------:R-:W-:-:S02]  /*0cc0*/  PLOP3.LUT P2, PT, P2, P3, PT, 0x8f, 0xf8 ;  /* 0x0000000000f8781c */ /* 0x000fc40001747177 */
[----:B------:R-:W-:-:S03]  /*0cd0*/  MOV R95, RZ ;  /* 0x000000ff005f7202 */ /* 0x000fc60000000f00 */
[----:B------:R-:W2:Y:S08]  /*0ce0*/  @P0 LDC.64 R98, c[0x0][0x390] ;  /* 0x0000e400ff620b82 */ /* 0x000eb00000000a00 */
[----:B------:R-:W3:Y:S01]  /*0cf0*/  @P1 LDC.64 R26, c[0x0][0x390] ;  /* 0x0000e400ff1a1b82 */ /* 0x000ee20000000a00 */
[----:B0-----:R-:W-:-:S04]  /*0d00*/  IMAD.WIDE R100, R23, 0x4, R62 ;  /* 0x0000000417647825 */ /* 0x001fc800078e023e */
[----:B------:R-:W-:Y:S01]  /*0d10*/  HFMA2 R111, -RZ, RZ, 0, 0 ;  /* 0x00000000ff6f7431 */ /* 0x000fe200000001ff */
[----:B------:R-:W-:Y:S01]  /*0d20*/  MOV R49, RZ ;  /* 0x000000ff00317202 */ /* 0x000fe20000000f00 */
[--C-:B------:R-:W-:Y:S01]  /*0d30*/  IMAD.WIDE R102, R22, 0x4, R62.reuse ;  /* 0x0000000416667825 */ /* 0x100fe200078e023e */
[----:B------:R0:W4:Y:S03]  /*0d40*/  @P4 LDG.E.CONSTANT R95, desc[UR8][R100.64] ;  /* 0x00000008645f4981 */ /* 0x000126000c1e9900 */
[----:B------:R-:W-:Y:S01]  /*0d50*/  IMAD.WIDE R104, R21, 0x4, R62 ;  /* 0x0000000415687825 */ /* 0x000fe200078e023e */
[----:B------:R-:W5:Y:S03]  /*0d60*/  @P4 LDG.E.CONSTANT R37, desc[UR8][R102.64] ;  /* 0x0000000866254981 */ /* 0x000f66000c1e9900 */
[----:B-1----:R-:W-:Y:S01]  /*0d70*/  @P5 IMAD.WIDE.U32 R106, R9, 0x4, R106 ;  /* 0x00000004096a5825 */ /* 0x002fe200078e006a */
[----:B------:R-:W5:Y:S03]  /*0d80*/  @P4 LDG.E.CONSTANT R49, desc[UR8][R104.64] ;  /* 0x0000000868314981 */ /* 0x000f66000c1e9900 */
[----:B0-----:R-:W-:Y:S01]  /*0d90*/  @!P2 IMAD.WIDE R100, R18, 0x4, R62 ;  /* 0x000000041264a825 */ /* 0x001fe200078e023e */
[----:B------:R-:W-:Y:S03]  /*0da0*/  BAR.SYNC.DEFER_BLOCKING 0x0 ;  /* 0x0000000000007b1d */ /* 0x000fe60000010000 */
[----:B--2---:R-:W-:-:S04]  /*0db0*/  @P0 IMAD.WIDE.U32 R98, R17, 0x4, R98 ;  /* 0x0000000411620825 */ /* 0x004fc800078e0062 */
[----:B---3--:R-:W-:Y:S01]  /*0dc0*/  @P1 IMAD.WIDE.U32 R26, R12, 0x4, R26 ;  /* 0x000000040c1a1825 */ /* 0x008fe200078e001a */
[----:B------:R-:W2:Y:S04]  /*0dd0*/  @!P2 LDG.E.CONSTANT R111, desc[UR8][R100.64] ;  /* 0x00000008646fa981 */ /* 0x000ea8000c1e9900 */
[----:B------:R-:W3:Y:S04]  /*0de0*/  @P5 LDG.E.CONSTANT R106, desc[UR8][R106.64] ;  /* 0x000000086a6a5981 */ /* 0x000ee8000c1e9900 */
[----:B------:R-:W3:Y:S04]  /*0df0*/  @P0 LDG.E.CONSTANT R98, desc[UR8][R98.64] ;  /* 0x0000000862620981 */ /* 0x000ee8000c1e9900 */
[----:B------:R0:W3:Y:S02]  /*0e00*/  @P1 LDG.E.CONSTANT R108, desc[UR8][R26.64] ;  /* 0x000000081a6c1981 */ /* 0x0000e4000c1e9900 */
[----:B0-----:R-:W0:Y:S01]  /*0e10*/  S2R R26, SR_CgaCtaId ;  /* 0x00000000001a7919 */ /* 0x001e220000008800 */
[----:B------:R-:W-:-:S02]  /*0e20*/  @P0 ISETP.GT.U32.AND P3, PT, R0, 0x37, PT ;  /* 0x000000370000080c */ /* 0x000fc40003f64070 */
[----:B------:R-:W-:Y:S02]  /*0e30*/  @P0 MOV R96, 0x81 ;  /* 0x0000008100600802 */ /* 0x000fe40000000f00 */
[C---:B------:R-:W-:Y:S02]  /*0e40*/  @P5 ISETP.GT.U32.AND P2, PT, R0.reuse, 0x37, PT ;  /* 0x000000370000580c */ /* 0x040fe40003f44070 */
[----:B------:R-:W-:Y:S02]  /*0e50*/  @P1 ISETP.GT.U32.AND P4, PT, R0, 0x37, PT ;  /* 0x000000370000180c */ /* 0x000fe40003f84070 */
[----:B------:R-:W-:Y:S02]  /*0e60*/  @P1 MOV R102, 0x82 ;  /* 0x0000008200661802 */ /* 0x000fe40000000f00 */
[----:B------:R-:W-:Y:S02]  /*0e70*/  MOV R105, 0x400 ;  /* 0x0000040000697802 */ /* 0x000fe40000000f00 */
[----:B------:R-:W-:-:S02]  /*0e80*/  @P0 SEL R100, R96, 0x1, P3 ;  /* 0x0000000160640807 */ /* 0x000fc40001800000 */
[----:B------:R-:W-:Y:S02]  /*0e90*/  @P5 SEL R96, RZ, 0x80, !P2 ;  /* 0x00000080ff605807 */ /* 0x000fe40005000000 */
[----:B------:R-:W-:Y:S02]  /*0ea0*/  @P1 SEL R102, R102, 0x2, P4 ;  /* 0x0000000266661807 */ /* 0x000fe40002000000 */
[C---:B------:R-:W-:Y:S02]  /*0eb0*/  @P5 IADD3 R27, PT, PT, R105.reuse, 0x32c4, RZ ;  /* 0x000032c4691b5810 */ /* 0x040fe40007ffe0ff */
[----:B------:R-:W-:Y:S01]  /*0ec0*/  @P0 IADD3 R99, PT, PT, R105, 0x32c4, RZ ;  /* 0x000032c469630810 */ /* 0x000fe20007ffe0ff */
[----:B------:R-:W-:Y:S01]  /*0ed0*/  @P5 IMAD R96, R3, 0x3, R96 ;  /* 0x0000000303605824 */ /* 0x000fe200078e0260 */
[----:B------:R-:W-:Y:S01]  /*0ee0*/  @P1 IADD3 R103, PT, PT, R105, 0x32c4, RZ ;  /* 0x000032c469671810 */ /* 0x000fe20007ffe0ff */
[C---:B------:R-:W-:Y:S02]  /*0ef0*/  @P0 IMAD R100, R3.reuse, 0x3, R100 ;  /* 0x0000000303640824 */ /* 0x040fe400078e0264 */
[----:B------:R-:W-:Y:S01]  /*0f00*/  @P1 IMAD R102, R3, 0x3, R102 ;  /* 0x0000000303661824 */ /* 0x000fe200078e0266 */
[----:B0-----:R-:W-:-:S02]  /*0f10*/  @P5 LEA R27, R26, R27, 0x18 ;  /* 0x0000001b1a1b5211 */ /* 0x001fc400078ec0ff */
[C---:B------:R-:W-:Y:S02]  /*0f20*/  @P0 LEA R101, R26.reuse, R99, 0x18 ;  /* 0x000000631a650211 */ /* 0x040fe400078ec0ff */
[----:B------:R-:W-:Y:S02]  /*0f30*/  @P1 LEA R103, R26, R103, 0x18 ;  /* 0x000000671a671211 */ /* 0x000fe400078ec0ff */
[----:B------:R-:W-:Y:S02]  /*0f40*/  @P5 LEA R99, R96, R27, 0x2 ;  /* 0x0000001b60635211 */ /* 0x000fe400078e10ff */
[----:B------:R-:W-:Y:S02]  /*0f50*/  @P0 LEA R101, R100, R101, 0x2 ;  /* 0x0000006564650211 */ /* 0x000fe400078e10ff */
[----:B------:R-:W-:Y:S02]  /*0f60*/  @P1 LEA R103, R102, R103, 0x2 ;  /* 0x0000006766671211 */ /* 0x000fe400078e10ff */
[----:B------:R-:W-:-:S04]  /*0f70*/  LEA R96, R26, R105, 0x18 ;  /* 0x000000691a607211 */ /* 0x000fc800078ec0ff */
[----:B------:R-:W-:Y:S02]  /*0f80*/  LEA R27, R3, R96, 0x2 ;  /* 0x00000060031b7211 */ /* 0x000fe400078e10ff */
[----:B------:R-:W-:Y:S01]  /*0f90*/  ISETP.NE.AND P2, PT, R109, RZ, PT ;  /* 0x000000ff6d00720c */ /* 0x000fe20003f45270 */
[----:B----4-:R-:W-:Y:S04]  /*0fa0*/  STS [R6+0x4], R95 ;  /* 0x0000045f06007388 */ /* 0x010fe80000000800 */
[----:B-----5:R-:W-:Y:S04]  /*0fb0*/  STS [R6+0x8], R37 ;  /* 0x0000082506007388 */ /* 0x020fe80000000800 */
[----:B------:R-:W-:Y:S04]  /*0fc0*/  STS [R6+0xc], R49 ;  /* 0x00000c3106007388 */ /* 0x000fe80000000800 */
[----:B--2---:R-:W-:Y:S04]  /*0fd0*/  STS [R6], R111 ;  /* 0x0000006f06007388 */ /* 0x004fe80000000800 */
[----:B---3--:R-:W-:Y:S04]  /*0fe0*/  @P5 STS [R99], R106 ;  /* 0x0000006a63005388 */ /* 0x008fe80000000800 */
[----:B------:R-:W-:Y:S04]  /*0ff0*/  @P0 STS [R101], R98 ;  /* 0x0000006265000388 */ /* 0x000fe80000000800 */
[----:B------:R-:W-:Y:S01]  /*1000*/  @P1 STS [R103], R108 ;  /* 0x0000006c67001388 */ /* 0x000fe20000000800 */
[----:B------:R-:W-:Y:S06]  /*1010*/  BAR.SYNC.DEFER_BLOCKING 0x0 ;  /* 0x0000000000007b1d */ /* 0x000fec0000010000 */
[----:B------:R-:W-:Y:S04]  /*1020*/  LDS R96, [R27] ;  /* 0x000000001b607984 */ /* 0x000fe80000000800 */
[----:B------:R-:W-:Y:S04]  /*1030*/  LDS R95, [R27+0xe0] ;  /* 0x0000e0001b5f7984 */ /* 0x000fe80000000800 */
[----:B------:R-:W0:Y:S04]  /*1040*/  LDS R37, [R5+0x20] ;  /* 0x0000200005257984 */ /* 0x000e280000000800 */
[----:B------:R-:W1:Y:S04]  /*1050*/  LDS R49, [R5+0x40] ;  /* 0x0000400005317984 */ /* 0x000e680000000800 */
[----:B------:R-:W2:Y:S04]  /*1060*/  LDS R99, [R5+0xe0] ;  /* 0x0000e00005637984 */ /* 0x000ea80000000800 */
[----:B------:R-:W3:Y:S04]  /*1070*/  LDS R98, [R5+0x160] ;  /* 0x0001600005627984 */ /* 0x000ee80000000800 */
[----:B------:R-:W4:Y:S04]  /*1080*/  LDS R111, [R5+0xa0] ;  /* 0x0000a000056f7984 */ /* 0x000f280000000800 */
[----:B------:R-:W5:Y:S04]  /*1090*/  LDS R110, [R5+0xc0] ;  /* 0x0000c000056e7984 */ /* 0x000f680000000800 */
[----:B------:R-:W5:Y:S04]  /*10a0*/  LDS R108, [R5+0x100] ;  /* 0x00010000056c7984 */ /* 0x000f680000000800 */
[----:B------:R-:W5:Y:S04]  /*10b0*/  LDS R106, [R5+0x140] ;  /* 0x00014000056a7984 */ /* 0x000f680000000800 */
[----:B------:R-:W5:Y:S04]  /*10c0*/  LDS R105, [R5+0x180] ;  /* 0x0001800005697984 */ /* 0x000f680000000800 */
[----:B------:R-:W5:Y:S01]  /*10d0*/  LDS R104, [R5+0x1a0] ;  /* 0x0001a00005687984 */ /* 0x000f620000000800 */
[----:B0-----:R-:W-:Y:S01]  /*10e0*/  FFMA R91, R96, R37, R91 ;  /* 0x00000025605b7223 */ /* 0x001fe2000000005b */
[----:B------:R-:W-:-:S02]  /*10f0*/  FFMA R90, R37, R95, R90 ;  /* 0x0000005f255a7223 */ /* 0x000fc4000000005a */
[----:B------:R-:W0:Y:S01]  /*1100*/  LDS R103, [R5+0x1c0] ;  /* 0x0001c00005677984 */ /* 0x000e220000000800 */
[C---:B-1----:R-:W-:Y:S01]  /*1110*/  FFMA R89, R96.reuse, R49, R89 ;  /* 0x0000003160597223 */ /* 0x042fe20000000059 */
[----:B------:R-:W-:Y:S02]  /*1120*/  FFMA R66, R49, R95, R66 ;  /* 0x0000005f31427223 */ /* 0x000fe40000000042 */
[----:B------:R-:W1:Y:S01]  /*1130*/  LDS R102, [R5+0x1e0] ;  /* 0x0001e00005667984 */ /* 0x000e620000000800 */
[C---:B--2---:R-:W-:Y:S01]  /*1140*/  FFMA R61, R96.reuse, R99, R61 ;  /* 0x00000063603d7223 */ /* 0x044fe2000000003d */
[-C--:B------:R-:W-:Y:S02]  /*1150*/  FFMA R60, R99, R95.reuse, R60 ;  /* 0x0000005f633c7223 */ /* 0x080fe4000000003c */
[----:B------:R-:W2:Y:S01]  /*1160*/  LDS R101, [R5+0x200] ;  /* 0x0002000005657984 */ /* 0x000ea20000000800 */
[----:B---3--:R-:W-:Y:S01]  /*1170*/  FFMA R46, R96, R98, R46 ;  /* 0x00000062602e7223 */ /* 0x008fe2000000002e */
[----:B------:R-:W-:-:S02]  /*1180*/  FFMA R30, R98, R95, R30 ;  /* 0x0000005f621e7223 */ /* 0x000fc4000000001e */
[----:B------:R-:W3:Y:S04]  /*1190*/  LDS R49, [R5+0x240] ;  /* 0x0002400005317984 */ /* 0x000ee80000000800 */
[----:B------:R-:W3:Y:S04]  /*11a0*/  LDS R37, [R5+0x260] ;  /* 0x0002600005257984 */ /* 0x000ee80000000800 */
[----:B------:R-:W3:Y:S04]  /*11b0*/  LDS R107, [R5+0x120] ;  /* 0x00012000056b7984 */ /* 0x000ee80000000800 */
[----:B------:R-:W3:Y:S04]  /*11c0*/  LDS R100, [R5+0x220] ;  /* 0x0002200005647984 */ /* 0x000ee80000000800 */
[----:B------:R-:W3:Y:S04]  /*11d0*/  LDS R99, [R5+0x280] ;  /* 0x0002800005637984 */ /* 0x000ee80000000800 */
[----:B------:R-:W3:Y:S01]  /*11e0*/  LDS R98, [R5+0x300] ;  /* 0x0003000005627984 */ /* 0x000ee20000000800 */
[----:B----4-:R-:W-:-:S03]  /*11f0*/  FFMA R64, R96, R111, R64 ;  /* 0x0000006f60407223 */ /* 0x010fc60000000040 */
[----:B------:R-:W4:Y:S01]  /*1200*/  LDS R113, [R5] ;  /* 0x0000000005717984 */ /* 0x000f220000000800 */
[-C--:B------:R-:W-:Y:S01]  /*1210*/  FFMA R34, R111, R95.reuse, R34 ;  /* 0x0000005f6f227223 */ /* 0x080fe20000000022 */
[----:B-----5:R-:W-:Y:S01]  /*1220*/  FFMA R32, R96, R110, R32 ;  /* 0x0000006e60207223 */ /* 0x020fe20000000020 */
[-C--:B------:R-:W-:Y:S01]  /*1230*/  FFMA R31, R110, R95.reuse, R31 ;  /* 0x0000005f6e1f7223 */ /* 0x080fe2000000001f */
[----:B------:R-:W-:Y:S01]  /*1240*/  FFMA R42, R96, R108, R42 ;  /* 0x0000006c602a7223 */ /* 0x000fe2000000002a */
[-C--:B------:R-:W-:Y:S01]  /*1250*/  FFMA R43, R108, R95.reuse, R43 ;  /* 0x0000005f6c2b7223 */ /* 0x080fe2000000002b */
[----:B------:R-:W-:Y:S01]  /*1260*/  FFMA R39, R96, R106, R39 ;  /* 0x0000006a60277223 */ /* 0x000fe20000000027 */
[----:B------:R-:W-:Y:S01]  /*1270*/  FFMA R45, R106, R95, R45 ;  /* 0x0000005f6a2d7223 */ /* 0x000fe2000000002d */
[C---:B------:R-:W-:Y:S01]  /*1280*/  FFMA R58, R96.reuse, R105, R58 ;  /* 0x00000069603a7223 */ /* 0x040fe2000000003a */
[-C--:B------:R-:W-:Y:S01]  /*1290*/  FFMA R48, R105, R95.reuse, R48 ;  /* 0x0000005f69307223 */ /* 0x080fe20000000030 */
[----:B------:R-:W-:Y:S01]  /*12a0*/  FFMA R33, R96, R104, R33 ;  /* 0x0000006860217223 */ /* 0x000fe20000000021 */
[----:B------:R-:W-:Y:S01]  /*12b0*/  FFMA R50, R104, R95, R50 ;  /* 0x0000005f68327223 */ /* 0x000fe20000000032 */
[C---:B0-----:R-:W-:Y:S01]  /*12c0*/  FFMA R51, R96.reuse, R103, R51 ;  /* 0x0000006760337223 */ /* 0x041fe20000000033 */
[-C--:B------:R-:W-:Y:S01]  /*12d0*/  FFMA R52, R103, R95.reuse, R52 ;  /* 0x0000005f67347223 */ /* 0x080fe20000000034 */
[----:B-1----:R-:W-:Y:S01]  /*12e0*/  FFMA R29, R96, R102, R29 ;  /* 0x00000066601d7223 */ /* 0x002fe2000000001d */
[----:B------:R-:W-:Y:S01]  /*12f0*/  FFMA R53, R102, R95, R53 ;  /* 0x0000005f66357223 */ /* 0x000fe20000000035 */
[C---:B--2---:R-:W-:Y:S01]  /*1300*/  FFMA R65, R96.reuse, R101, R65 ;  /* 0x0000006560417223 */ /* 0x044fe20000000041 */
[----:B------:R-:W-:Y:S01]  /*1310*/  FFMA R54, R101, R95, R54 ;  /* 0x0000005f65367223 */ /* 0x000fe20000000036 */
[C---:B---3--:R-:W-:Y:S01]  /*1320*/  FFMA R36, R96.reuse, R49, R36 ;  /* 0x0000003160247223 */ /* 0x048fe20000000024 */
[----:B------:R-:W-:Y:S01]  /*1330*/  FFMA R47, R49, R95, R47 ;  /* 0x0000005f312f7223 */ /* 0x000fe2000000002f */
[C---:B------:R-:W-:Y:S01]  /*1340*/  FFMA R59, R96.reuse, R37, R59 ;  /* 0x00000025603b7223 */ /* 0x040fe2000000003b */
[----:B------:R-:W-:Y:S01]  /*1350*/  FFMA R38, R37, R95, R38 ;  /* 0x0000005f25267223 */ /* 0x000fe20000000026 */
[----:B------:R-:W0:Y:S01]  /*1360*/  LDS R111, [R5+0x2a0] ;  /* 0x0002a000056f7984 */ /* 0x000e220000000800 */
[----:B------:R-:W-:Y:S01]  /*1370*/  FFMA R28, R96, R107, R28 ;  /* 0x0000006b601c7223 */ /* 0x000fe2000000001c */
[----:B------:R-:W-:-:S02]  /*1380*/  FFMA R44, R107, R95, R44 ;  /* 0x0000005f6b2c7223 */ /* 0x000fc4000000002c */
[----:B------:R-:W1:Y:S01]  /*1390*/  LDS R110, [R5+0x2c0] ;  /* 0x0002c000056e7984 */ /* 0x000e620000000800 */
[----:B------:R-:W-:Y:S01]  /*13a0*/  FFMA R35, R96, R100, R35 ;  /* 0x0000006460237223 */ /* 0x000fe20000000023 */
[----:B------:R-:W-:Y:S02]  /*13b0*/  FFMA R55, R100, R95, R55 ;  /* 0x0000005f64377223 */ /* 0x000fe40000000037 */
[----:B------:R-:W2:Y:S01]  /*13c0*/  LDS R109, [R5+0x2e0] ;  /* 0x0002e000056d7984 */ /* 0x000ea20000000800 */
[C---:B------:R-:W-:Y:S01]  /*13d0*/  FFMA R67, R96.reuse, R99, R67 ;  /* 0x0000006360437223 */ /* 0x040fe20000000043 */
[-C--:B------:R-:W-:Y:S02]  /*13e0*/  FFMA R68, R99, R95.reuse, R68 ;  /* 0x0000005f63447223 */ /* 0x080fe40000000044 */
[----:B------:R-:W3:Y:S01]  /*13f0*/  LDS R106, [R5+0x320] ;  /* 0x00032000056a7984 */ /* 0x000ee20000000800 */
[----:B------:R-:W-:Y:S01]  /*1400*/  FFMA R75, R96, R98, R75 ;  /* 0x00000062604b7223 */ /* 0x000fe2000000004b */
[----:B------:R-:W-:-:S02]  /*1410*/  FFMA R76, R98, R95, R76 ;  /* 0x0000005f624c7223 */ /* 0x000fc4000000004c */
[----:B------:R-:W5:Y:S04]  /*1420*/  LDS R105, [R5+0x340] ;  /* 0x0003400005697984 */ /* 0x000f680000000800 */
[----:B------:R-:W5:Y:S04]  /*1430*/  LDS R108, [R5+0x360] ;  /* 0x00036000056c7984 */ /* 0x000f680000000800 */
[----:B------:R-:W5:Y:S04]  /*1440*/  LDS R104, [R5+0x3a0] ;  /* 0x0003a00005687984 */ /* 0x000f680000000800 */
[----:B------:R-:W5:Y:S04]  /*1450*/  LDS R103, [R5+0x3c0] ;  /* 0x0003c00005677984 */ /* 0x000f680000000800 */
[----:B------:R-:W5:Y:S04]  /*1460*/  LDS R102, [R5+0x3e0] ;  /* 0x0003e00005667984 */ /* 0x000f680000000800 */
[----:B------:R-:W-:Y:S04]  /*1470*/  LDS R49, [R27+0x1c0] ;  /* 0x0001c0001b317984 */ /* 0x000fe80000000800 */
[----:B------:R-:W5:Y:S04]  /*1480*/  LDS R101, [R5+0x4] ;  /* 0x0000040005657984 */ /* 0x000f680000000800 */
[----:B------:R-:W5:Y:S04]  /*1490*/  LDS R37, [R27+0x2a0] ;  /* 0x0002a0001b257984 */ /* 0x000f680000000800 */
[----:B------:R-:W5:Y:S04]  /*14a0*/  LDS R115, [R5+0x60] ;  /* 0x0000600005737984 */ /* 0x000f680000000800 */
[----:B------:R-:W5:Y:S04]  /*14b0*/  LDS R112, [R5+0x80] ;  /* 0x0000800005707984 */ /* 0x000f680000000800 */
[----:B------:R-:W5:Y:S04]  /*14c0*/  LDS R107, [R5+0x380] ;  /* 0x00038000056b7984 */ /* 0x000f680000000800 */
[----:B------:R-:W5:Y:S04]  /*14d0*/  LDS R100, [R5+0x24] ;  /* 0x0000240005647984 */ /* 0x000f680000000800 */
[----:B------:R-:W5:Y:S04]  /*14e0*/  LDS R99, [R5+0x44] ;  /* 0x0000440005637984 */ /* 0x000f680000000800 */
[----:B------:R-:W5:Y:S01]  /*14f0*/  LDS R98, [R5+0xe4] ;  /* 0x0000e40005627984 */ /* 0x000f620000000800 */
[C---:B----4-:R-:W-:Y:S01]  /*1500*/  FFMA R93, R96.reuse, R113, R93 ;  /* 0x00000071605d7223 */ /* 0x050fe2000000005d */
[----:B------:R-:W-:Y:S01]  /*1510*/  FFMA R92, R113, R95, R92 ;  /* 0x0000005f715c7223 */ /* 0x000fe2000000005c */
[C---:B0-----:R-:W-:Y:S01]  /*1520*/  FFMA R69, R96.reuse, R111, R69 ;  /* 0x0000006f60457223 */ /* 0x041fe20000000045 */
[-C--:B------:R-:W-:Y:S01]  /*1530*/  FFMA R70, R111, R95.reuse, R70 ;  /* 0x0000005f6f467223 */ /* 0x080fe20000000046 */
[----:B-1----:R-:W-:Y:S01]  /*1540*/  FFMA R71, R96, R110, R71 ;  /* 0x0000006e60477223 */ /* 0x002fe20000000047 */
[----:B------:R-:W-:Y:S01]  /*1550*/  FFMA R72, R110, R95, R72 ;  /* 0x0000005f6e487223 */ /* 0x000fe20000000048 */
[C---:B--2---:R-:W-:Y:S01]  /*1560*/  FFMA R73, R96.reuse, R109, R73 ;  /* 0x0000006d60497223 */ /* 0x044fe20000000049 */
[-C--:B------:R-:W-:Y:S01]  /*1570*/  FFMA R74, R109, R95.reuse, R74 ;  /* 0x0000005f6d4a7223 */ /* 0x080fe2000000004a */
[----:B---3--:R-:W-:Y:S01]  /*1580*/  FFMA R77, R96, R106, R77 ;  /* 0x0000006a604d7223 */ /* 0x008fe2000000004d */
[----:B------:R-:W-:Y:S01]  /*1590*/  FFMA R78, R106, R95, R78 ;  /* 0x0000005f6a4e7223 */ /* 0x000fe2000000004e */
[C---:B-----5:R-:W-:Y:S01]  /*15a0*/  FFMA R79, R96.reuse, R105, R79 ;  /* 0x00000069604f7223 */ /* 0x060fe2000000004f */
        /* <DEDUP_REMOVED lines=9> */
[----:B------:R-:W-:Y:S01]  /*1640*/  FFMA R93, R49, R101, R93 ;  /* 0x00000065315d7223 */ /* 0x000fe2000000005d */
[----:B------:R-:W-:Y:S01]  /*1650*/  FFMA R92, R101, R37, R92 ;  /* 0x00000025655c7223 */ /* 0x000fe2000000005c */
[C---:B------:R-:W-:Y:S01]  /*1660*/  FFMA R56, R96.reuse, R115, R56 ;  /* 0x0000007360387223 */ /* 0x040fe20000000038 */
[-C--:B------:R-:W-:Y:S01]  /*1670*/  FFMA R40, R115, R95.reuse, R40 ;  /* 0x0000005f73287223 */ /* 0x080fe20000000028 */
[----:B------:R-:W-:Y:S01]  /*1680*/  FFMA R57, R96, R112, R57 ;  /* 0x0000007060397223 */ /* 0x000fe20000000039 */
[----:B------:R-:W-:Y:S01]  /*1690*/  FFMA R41, R112, R95, R41 ;  /* 0x0000005f70297223 */ /* 0x000fe20000000029 */
[----:B------:R-:W0:Y:S01]  /*16a0*/  LDS R111, [R5+0x84] ;  /* 0x00008400056f7984 */ /* 0x000e220000000800 */
[----:B------:R-:W-:Y:S01]  /*16b0*/  FFMA R83, R96, R107, R83 ;  /* 0x0000006b60537223 */ /* 0x000fe20000000053 */
[----:B------:R-:W-:-:S02]  /*16c0*/  FFMA R84, R107, R95, R84 ;  /* 0x0000005f6b547223 */ /* 0x000fc40000000054 */
[----:B------:R-:W1:Y:S01]  /*16d0*/  LDS R110, [R5+0xa4] ;  /* 0x0000a400056e7984 */ /* 0x000e620000000800 */
[C---:B------:R-:W-:Y:S01]  /*16e0*/  FFMA R91, R49.reuse, R100, R91 ;  /* 0x00000064315b7223 */ /* 0x040fe2000000005b */
[----:B------:R-:W-:Y:S02]  /*16f0*/  FFMA R90, R100, R37, R90 ;  /* 0x00000025645a7223 */ /* 0x000fe4000000005a */
[----:B------:R-:W2:Y:S01]  /*1700*/  LDS R109, [R5+0xc4] ;  /* 0x0000c400056d7984 */ /* 0x000ea20000000800 */
[----:B------:R-:W-:Y:S01]  /*1710*/  FFMA R89, R49, R99, R89 ;  /* 0x0000006331597223 */ /* 0x000fe20000000059 */
[-C--:B------:R-:W-:Y:S02]  /*1720*/  FFMA R66, R99, R37.reuse, R66 ;  /* 0x0000002563427223 */ /* 0x080fe40000000042 */
[----:B------:R-:W3:Y:S01]  /*1730*/  LDS R106, [R5+0x104] ;  /* 0x00010400056a7984 */ /* 0x000ee20000000800 */
[----:B------:R-:W-:Y:S01]  /*1740*/  FFMA R61, R49, R98, R61 ;  /* 0x00000062313d7223 */ /* 0x000fe2000000003d */
[----:B------:R-:W-:-:S02]  /*1750*/  FFMA R60, R98, R37, R60 ;  /* 0x00000025623c7223 */ /* 0x000fc4000000003c */
[----:B------:R-:W4:Y:S04]  /*1760*/  LDS R105, [R5+0x124] ;  /* 0x0001240005697984 */ /* 0x000f280000000800 */
[----:B------:R-:W5:Y:S04]  /*1770*/  LDS R108, [R5+0x144] ;  /* 0x00014400056c7984 */ /* 0x000f680000000800 */
        /* <DEDUP_REMOVED lines=9> */
[----:B0-----:R-:W-:Y:S01]  /*1810*/  FFMA R57, R49, R111, R57 ;  /* 0x0000006f31397223 */ /* 0x001fe20000000039 */
[-C--:B------:R-:W-:Y:S01]  /*1820*/  FFMA R41, R111, R37.reuse, R41 ;  /* 0x000000256f297223 */ /* 0x080fe20000000029 */
[C---:B-1----:R-:W-:Y:S01]  /*1830*/  FFMA R64, R49.reuse, R110, R64 ;  /* 0x0000006e31407223 */ /* 0x042fe20000000040 */
[----:B------:R-:W-:Y:S01]  /*1840*/  FFMA R34, R110, R37, R34 ;  /* 0x000000256e227223 */ /* 0x000fe20000000022 */
[----:B--2---:R-:W-:Y:S01]  /*1850*/  FFMA R32, R49, R109, R32 ;  /* 0x0000006d31207223 */ /* 0x004fe20000000020 */
[-C--:B------:R-:W-:Y:S01]  /*1860*/  FFMA R31, R109, R37.reuse, R31 ;  /* 0x000000256d1f7223 */ /* 0x080fe2000000001f */
[C---:B---3--:R-:W-:Y:S01]  /*1870*/  FFMA R42, R49.reuse, R106, R42 ;  /* 0x0000006a312a7223 */ /* 0x048fe2000000002a */
[----:B------:R-:W-:Y:S01]  /*1880*/  FFMA R43, R106, R37, R43 ;  /* 0x000000256a2b7223 */ /* 0x000fe2000000002b */
[----:B----4-:R-:W-:Y:S01]  /*1890*/  FFMA R28, R49, R105, R28 ;  /* 0x00000069311c7223 */ /* 0x010fe2000000001c */
[-C--:B------:R-:W-:Y:S01]  /*18a0*/  FFMA R44, R105, R37.reuse, R44 ;  /* 0x00000025692c7223 */ /* 0x080fe2000000002c */
[C---:B-----5:R-:W-:Y:S01]  /*18b0*/  FFMA R39, R49.reuse, R108, R39 ;  /* 0x0000006c31277223 */ /* 0x060fe20000000027 */
[-C--:B------:R-:W-:Y:S01]  /*18c0*/  FFMA R45, R108, R37.reuse, R45 ;  /* 0x000000256c2d7223 */ /* 0x080fe2000000002d */
[C---:B------:R-:W-:Y:S01]  /*18d0*/  FFMA R46, R49.reuse, R104, R46 ;  /* 0x00000068312e7223 */ /* 0x040fe2000000002e */
[----:B------:R-:W-:Y:S01]  /*18e0*/  FFMA R30, R104, R37, R30 ;  /* 0x00000025681e7223 */ /* 0x000fe2000000001e */
[----:B------:R-:W-:Y:S01]  /*18f0*/  FFMA R58, R49, R103, R58 ;  /* 0x00000067313a7223 */ /* 0x000fe2000000003a */
[-C--:B------:R-:W-:Y:S01]  /*1900*/  FFMA R48, R103, R37.reuse, R48 ;  /* 0x0000002567307223 */ /* 0x080fe20000000030 */
[C---:B------:R-:W-:Y:S01]  /*1910*/  FFMA R51, R49.reuse, R102, R51 ;  /* 0x0000006631337223 */ /* 0x040fe20000000033 */
        /* <DEDUP_REMOVED lines=13> */
[----:B------:R-:W4:Y:S01]  /*19f0*/  LDS R105, [R5+0x2e4] ;  /* 0x0002e40005697984 */ /* 0x000f220000000800 */
[----:B------:R-:W-:Y:S01]  /*1a00*/  FFMA R59, R49, R95, R59 ;  /* 0x0000005f313b7223 */ /* 0x000fe2000000003b */
[-C--:B------:R-:W-:Y:S02]  /*1a10*/  FFMA R38, R95, R37.reuse, R38 ;  /* 0x000000255f267223 */ /* 0x080fe40000000026 */
[----:B------:R-:W5:Y:S01]  /*1a20*/  LDS R110, [R5+0x304] ;  /* 0x00030400056e7984 */ /* 0x000f620000000800 */
[C---:B------:R-:W-:Y:S01]  /*1a30*/  FFMA R67, R49.reuse, R98, R67 ;  /* 0x0000006231437223 */ /* 0x040fe20000000043 */
[-C--:B------:R-:W-:Y:S02]  /*1a40*/  FFMA R68, R98, R37.reuse, R68 ;  /* 0x0000002562447223 */ /* 0x080fe40000000044 */
[----:B------:R-:W5:Y:S04]  /*1a50*/  LDS R109, [R5+0x324] ;  /* 0x00032400056d7984 */ /* 0x000f680000000800 */
[----:B------:R-:W5:Y:S04]  /*1a60*/  LDS R104, [R5+0x344] ;  /* 0x0003440005687984 */ /* 0x000f680000000800 */
[----:B------:R-:W5:Y:S04]  /*1a70*/  LDS R108, [R5+0x364] ;  /* 0x00036400056c7984 */ /* 0x000f680000000800 */
[----:B------:R-:W5:Y:S04]  /*1a80*/  LDS R103, [R5+0x384] ;  /* 0x0003840005677984 */ /* 0x000f680000000800 */
[----:B------:R-:W5:Y:S04]  /*1a90*/  LDS R102, [R5+0x3a4] ;  /* 0x0003a40005667984 */ /* 0x000f680000000800 */
[----:B------:R-:W5:Y:S04]  /*1aa0*/  LDS R101, [R5+0x3c4] ;  /* 0x0003c40005657984 */ /* 0x000f680000000800 */
[----:B------:R-:W5:Y:S04]  /*1ab0*/  LDS R100, [R5+0x3e4] ;  /* 0x0003e40005647984 */ /* 0x000f680000000800 */
[----:B------:R-:W-:Y:S04]  /*1ac0*/  LDS R96, [R27+0x380] ;  /* 0x000380001b607984 */ /* 0x000fe80000000800 */
[----:B------:R-:W-:Y:S04]  /*1ad0*/  LDS R95, [R27+0x460] ;  /* 0x000460001b5f7984 */ /* 0x000fe80000000800 */
[----:B------:R-:W5:Y:S04]  /*1ae0*/  LDS R99, [R5+0x28] ;  /* 0x0000280005637984 */ /* 0x000f680000000800 */
[----:B------:R-:W5:Y:S01]  /*1af0*/  LDS R98, [R5+0x48] ;  /* 0x0000480005627984 */ /* 0x000f620000000800 */
[C---:B0-----:R-:W-:Y:S01]  /*1b00*/  FFMA R56, R49.reuse, R112, R56 ;  /* 0x0000007031387223 */ /* 0x041fe20000000038 */
[----:B------:R-:W-:Y:S01]  /*1b10*/  FFMA R40, R112, R37, R40 ;  /* 0x0000002570287223 */ /* 0x000fe20000000028 */
[----:B-1----:R-:W-:Y:S01]  /*1b20*/  FFMA R33, R49, R107, R33 ;  /* 0x0000006b31217223 */ /* 0x002fe20000000021 */
[-C--:B------:R-:W-:Y:S01]  /*1b30*/  FFMA R50, R107, R37.reuse, R50 ;  /* 0x000000256b327223 */ /* 0x080fe20000000032 */
[C---:B--2---:R-:W-:Y:S01]  /*1b40*/  FFMA R69, R49.reuse, R106, R69 ;  /* 0x0000006a31457223 */ /* 0x044fe20000000045 */
[----:B------:R-:W-:Y:S01]  /*1b50*/  FFMA R70, R106, R37, R70 ;  /* 0x000000256a467223 */ /* 0x000fe20000000046 */
[----:B---3--:R-:W-:Y:S01]  /*1b60*/  FFMA R71, R49, R111, R71 ;  /* 0x0000006f31477223 */ /* 0x008fe20000000047 */
[----:B------:R-:W-:Y:S01]  /*1b70*/  FFMA R72, R111, R37, R72 ;  /* 0x000000256f487223 */ /* 0x000fe20000000048 */
[----:B----4-:R-:W-:Y:S01]  /*1b80*/  FFMA R73, R49, R105, R73 ;  /* 0x0000006931497223 */ /* 0x010fe20000000049 */
[-C--:B------:R-:W-:Y:S01]  /*1b90*/  FFMA R74, R105, R37.reuse, R74 ;  /* 0x00000025694a7223 */ /* 0x080fe2000000004a */
[C---:B-----5:R-:W-:Y:S01]  /*1ba0*/  FFMA R75, R49.reuse, R110, R75 ;  /* 0x0000006e314b7223 */ /* 0x060fe2000000004b */
[----:B------:R-:W-:Y:S01]  /*1bb0*/  FFMA R76, R110, R37, R76 ;  /* 0x000000256e4c7223 */ /* 0x000fe2000000004c */
[----:B------:R-:W-:Y:S01]  /*1bc0*/  FFMA R77, R49, R109, R77 ;  /* 0x0000006d314d7223 */ /* 0x000fe2000000004d */
[-C--:B------:R-:W-:Y:S01]  /*1bd0*/  FFMA R78, R109, R37.reuse, R78 ;  /* 0x000000256d4e7223 */ /* 0x080fe2000000004e */
[C---:B------:R-:W-:Y:S01]  /*1be0*/  FFMA R79, R49.reuse, R104, R79 ;  /* 0x00000068314f7223 */ /* 0x040fe2000000004f */
[-C--:B------:R-:W-:Y:S01]  /*1bf0*/  FFMA R80, R104, R37.reuse, R80 ;  /* 0x0000002568507223 */ /* 0x080fe20000000050 */
[C---:B------:R-:W-:Y:S01]  /*1c00*/  FFMA R81, R49.reuse, R108, R81 ;  /* 0x0000006c31517223 */ /* 0x040fe20000000051 */
[----:B------:R-:W-:Y:S01]  /*1c10*/  FFMA R82, R108, R37, R82 ;  /* 0x000000256c527223 */ /* 0x000fe20000000052 */
[----:B------:R-:W-:Y:S01]  /*1c20*/  FFMA R83, R49, R103, R83 ;  /* 0x0000006731537223 */ /* 0x000fe20000000053 */
[-C--:B------:R-:W-:Y:S01]  /*1c30*/  FFMA R84, R103, R37.reuse, R84 ;  /* 0x0000002567547223 */ /* 0x080fe20000000054 */
[C---:B------:R-:W-:Y:S01]  /*1c40*/  FFMA R85, R49.reuse, R102, R85 ;  /* 0x0000006631557223 */ /* 0x040fe20000000055 */
[----:B------:R-:W-:Y:S01]  /*1c50*/  FFMA R86, R102, R37, R86 ;  /* 0x0000002566567223 */ /* 0x000fe20000000056 */
[----:B------:R-:W-:Y:S01]  /*1c60*/  FFMA R87, R49, R101, R87 ;  /* 0x0000006531577223 */ /* 0x000fe20000000057 */
[-C--:B------:R-:W-:Y:S01]  /*1c70*/  FFMA R88, R101, R37.reuse, R88 ;  /* 0x0000002565587223 */ /* 0x080fe20000000058 */
[----:B------:R-:W-:Y:S01]  /*1c80*/  FFMA R49, R49, R100, R97 ;  /* 0x0000006431317223 */ /* 0x000fe20000000061 */
[----:B------:R-:W-:Y:S01]  /*1c90*/  FFMA R37, R100, R37, R94 ;  /* 0x0000002564257223 */ /* 0x000fe2000000005e */
[----:B------:R-:W0:Y:S04]  /*1ca0*/  LDS R107, [R5+0x8] ;  /* 0x00000800056b7984 */ /* 0x000e280000000800 */
[----:B------:R-:W1:Y:S04]  /*1cb0*/  LDS R106, [R5+0x68] ;  /* 0x00006800056a7984 */ /* 0x000e680000000800 */
[----:B------:R-:W2:Y:S01]  /*1cc0*/  LDS R105, [R5+0x88] ;  /* 0x0000880005697984 */ /* 0x000ea20000000800 */
[----:B------:R-:W-:Y:S01]  /*1cd0*/  FFMA R91, R96, R99, R91 ;  /* 0x00000063605b7223 */ /* 0x000fe2000000005b */
[----:B------:R-:W-:-:S02]  /*1ce0*/  FFMA R90, R99, R95, R90 ;  /* 0x0000005f635a7223 */ /* 0x000fc4000000005a */
[----:B------:R-:W3:Y:S01]  /*1cf0*/  LDS R104, [R5+0x108] ;  /* 0x0001080005687984 */ /* 0x000ee20000000800 */
[----:B------:R-:W-:Y:S01]  /*1d00*/  FFMA R89, R96, R98, R89 ;  /* 0x0000006260597223 */ /* 0x000fe20000000059 */
[----:B------:R-:W-:Y:S02]  /*1d10*/  FFMA R66, R98, R95, R66 ;  /* 0x0000005f62427223 */ /* 0x000fe40000000042 */
        /* <DEDUP_REMOVED lines=9> */
[----:B-1----:R-:W-:Y:S01]  /*1db0*/  FFMA R56, R96, R106, R56 ;  /* 0x0000006a60387223 */ /* 0x002fe20000000038 */
[----:B------:R-:W-:Y:S02]  /*1dc0*/  FFMA R40, R106, R95, R40 ;  /* 0x0000005f6a287223 */ /* 0x000fe40000000028 */
[----:B------:R-:W1:Y:S01]  /*1dd0*/  LDS R108, [R5+0x1e8] ;  /* 0x0001e800056c7984 */ /* 0x000e620000000800 */
[C---:B--2---:R-:W-:Y:S01]  /*1de0*/  FFMA R57, R96.reuse, R105, R57 ;  /* 0x0000006960397223 */ /* 0x044fe20000000039 */
[-C--:B------:R-:W-:Y:S02]  /*1df0*/  FFMA R41, R105, R95.reuse, R41 ;  /* 0x0000005f69297223 */ /* 0x080fe40000000029 */
[----:B------:R-:W2:Y:S01]  /*1e00*/  LDS R107, [R5+0x248] ;  /* 0x00024800056b7984 */ /* 0x000ea20000000800 */
[----:B---3--:R-:W-:Y:S01]  /*1e10*/  FFMA R42, R96, R104, R42 ;  /* 0x00000068602a7223 */ /* 0x008fe2000000002a */
[----:B------:R-:W-:-:S02]  /*1e20*/  FFMA R43, R104, R95, R43 ;  /* 0x0000005f682b7223 */ /* 0x000fc4000000002b */
[----:B------:R-:W3:Y:S01]  /*1e30*/  LDS R106, [R5+0x268] ;  /* 0x00026800056a7984 */ /* 0x000ee20000000800 */
[C---:B----4-:R-:W-:Y:S01]  /*1e40*/  FFMA R39, R96.reuse, R103, R39 ;  /* 0x0000006760277223 */ /* 0x050fe20000000027 */
[-C--:B------:R-:W-:Y:S02]  /*1e50*/  FFMA R45, R103, R95.reuse, R45 ;  /* 0x0000005f672d7223 */ /* 0x080fe4000000002d */
[----:B------:R-:W4:Y:S01]  /*1e60*/  LDS R105, [R5+0x288] ;  /* 0x0002880005697984 */ /* 0x000f220000000800 */
[----:B-----5:R-:W-:Y:S01]  /*1e70*/  FFMA R46, R96, R102, R46 ;  /* 0x00000066602e7223 */ /* 0x020fe2000000002e */
[----:B------:R-:W-:Y:S02]  /*1e80*/  FFMA R30, R102, R95, R30 ;  /* 0x0000005f661e7223 */ /* 0x000fe4000000001e */
[----:B------:R-:W5:Y:S01]  /*1e90*/  LDS R97, [R5+0x2a8] ;  /* 0x0002a80005617984 */ /* 0x000f620000000800 */
[----:B------:R-:W-:Y:S01]  /*1ea0*/  FFMA R33, R96, R101, R33 ;  /* 0x0000006560217223 */ /* 0x000fe20000000021 */
[----:B------:R-:W-:-:S02]  /*1eb0*/  FFMA R50, R101, R95, R50 ;  /* 0x0000005f65327223 */ /* 0x000fc40000000032 */
[----:B------:R-:W5:Y:S01]  /*1ec0*/  LDS R94, [R5+0x2c8] ;  /* 0x0002c800055e7984 */ /* 0x000f620000000800 */
[----:B------:R-:W-:Y:S01]  /*1ed0*/  FFMA R51, R96, R100, R51 ;  /* 0x0000006460337223 */ /* 0x000fe20000000033 */
[----:B------:R-:W-:Y:S02]  /*1ee0*/  FFMA R52, R100, R95, R52 ;  /* 0x0000005f64347223 */ /* 0x000fe40000000034 */
[----:B------:R-:W5:Y:S01]  /*1ef0*/  LDS R104, [R5+0x2e8] ;  /* 0x0002e80005687984 */ /* 0x000f620000000800 */
[C---:B------:R-:W-:Y:S01]  /*1f00*/  FFMA R65, R96.reuse, R99, R65 ;  /* 0x0000006360417223 */ /* 0x040fe20000000041 */
[-C--:B------:R-:W-:Y:S02]  /*1f10*/  FFMA R54, R99, R95.reuse, R54 ;  /* 0x0000005f63367223 */ /* 0x080fe40000000036 */
[----:B------:R-:W5:Y:S01]  /*1f20*/  LDS R103, [R5+0x308] ;  /* 0x0003080005677984 */ /* 0x000f620000000800 */
[----:B------:R-:W-:Y:S01]  /*1f30*/  FFMA R35, R96, R98, R35 ;  /* 0x0000006260237223 */ /* 0x000fe20000000023 */
[----:B------:R-:W-:-:S02]  /*1f40*/  FFMA R55, R98, R95, R55 ;  /* 0x0000005f62377223 */ /* 0x000fc40000000037 */
[----:B------:R-:W5:Y:S04]  /*1f50*/  LDS R102, [R5+0x328] ;  /* 0x0003280005667984 */ /* 0x000f680000000800 */
[----:B------:R-:W5:Y:S04]  /*1f60*/  LDS R101, [R5+0x348] ;  /* 0x0003480005657984 */ /* 0x000f680000000800 */
[----:B------:R-:W5:Y:S04]  /*1f70*/  LDS R100, [R5+0x368] ;  /* 0x0003680005647984 */ /* 0x000f680000000800 */
[----:B------:R-:W5:Y:S04]  /*1f80*/  LDS R99, [R5+0x388] ;  /* 0x0003880005637984 */ /* 0x000f680000000800 */
[----:B------:R-:W5:Y:S01]  /*1f90*/  LDS R98, [R5+0x3a8] ;  /* 0x0003a80005627984 */ /* 0x000f620000000800 */
[----:B0-----:R-:W-:-:S03]  /*1fa0*/  FFMA R58, R96, R109, R58 ;  /* 0x0000006d603a7223 */ /* 0x001fc6000000003a */
[----:B------:R-:W0:Y:S01]  /*1fb0*/  LDS R113, [R5+0xa8] ;  /* 0x0000a80005717984 */ /* 0x000e220000000800 */
[----:B------:R-:W-:-:S03]  /*1fc0*/  FFMA R48, R109, R95, R48 ;  /* 0x0000005f6d307223 */ /* 0x000fc60000000030 */
[----:B------:R-:W0:Y:S01]  /*1fd0*/  LDS R112, [R5+0xc8] ;  /* 0x0000c80005707984 */ /* 0x000e220000000800 */
[----:B-1----:R-:W-:-:S03]  /*1fe0*/  FFMA R29, R96, R108, R29 ;  /* 0x0000006c601d7223 */ /* 0x002fc6000000001d */
[----:B------:R-:W1:Y:S01]  /*1ff0*/  LDS R111, [R5+0xe8] ;  /* 0x0000e800056f7984 */ /* 0x000e620000000800 */
[----:B------:R-:W-:-:S03]  /*2000*/  FFMA R53, R108, R95, R53 ;  /* 0x0000005f6c357223 */ /* 0x000fc60000000035 */
[----:B------:R-:W1:Y:S01]  /*2010*/  LDS R110, [R5+0x128] ;  /* 0x00012800056e7984 */ /* 0x000e620000000800 */
[C---:B--2---:R-:W-:Y:S01]  /*2020*/  FFMA R36, R96.reuse, R107, R36 ;  /* 0x0000006b60247223 */ /* 0x044fe20000000024 */
[-C--:B------:R-:W-:Y:S01]  /*2030*/  FFMA R47, R107, R95.reuse, R47 ;  /* 0x0000005f6b2f7223 */ /* 0x080fe2000000002f */
[----:B---3--:R-:W-:Y:S01]  /*2040*/  FFMA R59, R96, R106, R59 ;  /* 0x0000006a603b7223 */ /* 0x008fe2000000003b */
[----:B------:R-:W-:Y:S01]  /*2050*/  FFMA R38, R106, R95, R38 ;  /* 0x0000005f6a267223 */ /* 0x000fe20000000026 */
[C---:B----4-:R-:W-:Y:S01]  /*2060*/  FFMA R67, R96.reuse, R105, R67 ;  /* 0x0000006960437223 */ /* 0x050fe20000000043 */
[----:B------:R-:W-:Y:S01]  /*2070*/  FFMA R68, R105, R95, R68 ;  /* 0x0000005f69447223 */ /* 0x000fe20000000044 */
[C---:B-----5:R-:W-:Y:S01]  /*2080*/  FFMA R69, R96.reuse, R97, R69 ;  /* 0x0000006160457223 */ /* 0x060fe20000000045 */
[-C--:B------:R-:W-:Y:S01]  /*2090*/  FFMA R70, R97, R95.reuse, R70 ;  /* 0x0000005f61467223 */ /* 0x080fe20000000046 */
[----:B------:R-:W-:Y:S01]  /*20a0*/  FFMA R71, R96, R94, R71 ;  /* 0x0000005e60477223 */ /* 0x000fe20000000047 */
[-C--:B------:R-:W-:Y:S01]  /*20b0*/  FFMA R72, R94, R95.reuse, R72 ;  /* 0x0000005f5e487223 */ /* 0x080fe20000000048 */
[----:B------:R-:W2:Y:S01]  /*20c0*/  LDS R116, [R5+0x3c8] ;  /* 0x0003c80005747984 */ /* 0x000ea20000000800 */
[----:B------:R-:W-:Y:S01]  /*20d0*/  FFMA R73, R96, R104, R73 ;  /* 0x0000006860497223 */ /* 0x000fe20000000049 */
[----:B------:R-:W-:Y:S01]  /*20e0*/  FFMA R74, R104, R95, R74 ;  /* 0x0000005f684a7223 */ /* 0x000fe2000000004a */
[C---:B------:R-:W-:Y:S01]  /*20f0*/  FFMA R75, R96.reuse, R103, R75 ;  /* 0x00000067604b7223 */ /* 0x040fe2000000004b */
[-C--:B------:R-:W-:Y:S01]  /*2100*/  FFMA R76, R103, R95.reuse, R76 ;  /* 0x0000005f674c7223 */ /* 0x080fe2000000004c */
        /* <DEDUP_REMOVED lines=10> */
[----:B------:R-:W3:Y:S04]  /*21b0*/  LDS R115, [R5+0x3e8] ;  /* 0x0003e80005737984 */ /* 0x000ee80000000800 */
[----:B------:R-:W-:Y:S04]  /*21c0*/  LDS R97, [R27+0x540] ;  /* 0x000540001b617984 */ /* 0x000fe80000000800 */
        /* <DEDUP_REMOVED lines=14> */
[C---:B0-----:R-:W-:Y:S01]  /*22b0*/  FFMA R64, R96.reuse, R113, R64 ;  /* 0x0000007160407223 */ /* 0x041fe20000000040 */
[-C--:B------:R-:W-:Y:S01]  /*22c0*/  FFMA R34, R113, R95.reuse, R34 ;  /* 0x0000005f71227223 */ /* 0x080fe20000000022 */
[----:B------:R-:W-:Y:S01]  /*22d0*/  FFMA R32, R96, R112, R32 ;  /* 0x0000007060207223 */ /* 0x000fe20000000020 */
[----:B------:R-:W-:Y:S01]  /*22e0*/  FFMA R31, R112, R95, R31 ;  /* 0x0000005f701f7223 */ /* 0x000fe2000000001f */
[C---:B-1----:R-:W-:Y:S01]  /*22f0*/  FFMA R61, R96.reuse, R111, R61 ;  /* 0x0000006f603d7223 */ /* 0x042fe2000000003d */
[-C--:B------:R-:W-:Y:S01]  /*2300*/  FFMA R60, R111, R95.reuse, R60 ;  /* 0x0000005f6f3c7223 */ /* 0x080fe2000000003c */
[----:B------:R-:W-:Y:S01]  /*2310*/  FFMA R28, R96, R110, R28 ;  /* 0x0000006e601c7223 */ /* 0x000fe2000000001c */
[-C--:B------:R-:W-:Y:S01]  /*2320*/  FFMA R44, R110, R95.reuse, R44 ;  /* 0x0000005f6e2c7223 */ /* 0x080fe2000000002c */
[----:B--2---:R-:W-:Y:S01]  /*2330*/  FFMA R87, R96, R116, R87 ;  /* 0x0000007460577223 */ /* 0x004fe20000000057 */
[----:B------:R-:W-:Y:S01]  /*2340*/  FFMA R88, R116, R95, R88 ;  /* 0x0000005f74587223 */ /* 0x000fe20000000058 */
[----:B---3--:R-:W-:Y:S01]  /*2350*/  FFMA R96, R96, R115, R49 ;  /* 0x0000007360607223 */ /* 0x008fe20000000031 */
[----:B------:R-:W-:Y:S01]  /*2360*/  FFMA R95, R115, R95, R37 ;  /* 0x0000005f735f7223 */ /* 0x000fe20000000025 */
[C---:B----4-:R-:W-:Y:S01]  /*2370*/  FFMA R93, R97.reuse, R114, R93 ;  /* 0x00000072615d7223 */ /* 0x050fe2000000005d */
[-C--:B-----5:R-:W-:Y:S01]  /*2380*/  FFMA R92, R114, R94.reuse, R92 ;  /* 0x0000005e725c7223 */ /* 0x0a0fe2000000005c */
        /* <DEDUP_REMOVED lines=20> */
[----:B------:R-:W0:Y:S01]  /*24d0*/  LDS R113, [R5+0x2c] ;  /* 0x00002c0005717984 */ /* 0x000e220000000800 */
[----:B------:R-:W-:Y:S01]  /*24e0*/  FFMA R29, R97, R99, R29 ;  /* 0x00000063611d7223 */ /* 0x000fe2000000001d */
[----:B------:R-:W-:-:S02]  /*24f0*/  FFMA R53, R99, R94, R53 ;  /* 0x0000005e63357223 */ /* 0x000fc40000000035 */
[----:B------:R-:W1:Y:S01]  /*2500*/  LDS R112, [R5+0x4c] ;  /* 0x00004c0005707984 */ /* 0x000e620000000800 */
[----:B------:R-:W-:Y:S01]  /*2510*/  FFMA R65, R97, R98, R65 ;  /* 0x0000006261417223 */ /* 0x000fe20000000041 */
[----:B------:R-:W-:Y:S02]  /*2520*/  FFMA R54, R98, R94, R54 ;  /* 0x0000005e62367223 */ /* 0x000fe40000000036 */
[----:B------:R-:W2:Y:S04]  /*2530*/  LDS R111, [R5+0x6c] ;  /* 0x00006c00056f7984 */ /* 0x000ea80000000800 */
[----:B------:R-:W3:Y:S04]  /*2540*/  LDS R110, [R5+0x8c] ;  /* 0x00008c00056e7984 */ /* 0x000ee80000000800 */
[----:B------:R4:W0:Y:S04]  /*2550*/  LDS R115, [R5+0x22c] ;  /* 0x00022c0005737984 */ /* 0x0008280000000800 */
[----:B------:R4:W0:Y:S04]  /*2560*/  LDS R101, [R5+0x24c] ;  /* 0x00024c0005657984 */ /* 0x0008280000000800 */
[----:B------:R4:W0:Y:S04]  /*2570*/  LDS R49, [R5+0x26c] ;  /* 0x00026c0005317984 */ /* 0x0008280000000800 */
[----:B------:R4:W0:Y:S04]  /*2580*/  LDS R99, [R5+0x28c] ;  /* 0x00028c0005637984 */ /* 0x0008280000000800 */
[----:B------:R4:W0:Y:S04]  /*2590*/  LDS R114, [R5+0x2ac] ;  /* 0x0002ac0005727984 */ /* 0x0008280000000800 */
[----:B------:R4:W0:Y:S04]  /*25a0*/  LDS R109, [R5+0x2cc] ;  /* 0x0002cc00056d7984 */ /* 0x0008280000000800 */
[----:B------:R4:W1:Y:S04]  /*25b0*/  LDS R108, [R5+0x2ec] ;  /* 0x0002ec00056c7984 */ /* 0x0008680000000800 */
[----:B------:R4:W1:Y:S04]  /*25c0*/  LDS R107, [R5+0x30c] ;  /* 0x00030c00056b7984 */ /* 0x0008680000000800 */
[----:B------:R4:W3:Y:S04]  /*25d0*/  LDS R106, [R5+0x32c] ;  /* 0x00032c00056a7984 */ /* 0x0008e80000000800 */
[----:B------:R4:W4:Y:S04]  /*25e0*/  LDS R105, [R5+0x34c] ;  /* 0x00034c0005697984 */ /* 0x0009280000000800 */
[----:B------:R0:W4:Y:S04]  /*25f0*/  LDS R98, [R5+0x36c] ;  /* 0x00036c0005627984 */ /* 0x0001280000000800 */
[----:B------:R0:W4:Y:S04]  /*2600*/  LDS R104, [R5+0x38c] ;  /* 0x00038c0005687984 */ /* 0x0001280000000800 */
[----:B------:R0:W4:Y:S04]  /*2610*/  LDS R103, [R5+0x3ac] ;  /* 0x0003ac0005677984 */ /* 0x0001280000000800 */
[----:B------:R0:W4:Y:S04]  /*2620*/  LDS R102, [R5+0x3cc] ;  /* 0x0003cc0005667984 */ /* 0x0001280000000800 */
[----:B------:R1:W4:Y:S01]  /*2630*/  LDS R100, [R5+0x3ec] ;  /* 0x0003ec0005647984 */ /* 0x0003220000000800 */
[----:B------:R-:W-:Y:S01]  /*2640*/  BAR.SYNC.DEFER_BLOCKING 0x0 ;  /* 0x0000000000007b1d */ /* 0x000fe20000010000 */
[----:B------:R-:W-:-:S02]  /*2650*/  HFMA2 R37, -RZ, RZ, 0, 0 ;  /* 0x00000000ff257431 */ /* 0x000fc400000001ff */
[----:B0-----:R-:W-:Y:S01]  /*2660*/  FFMA R91, R97, R113, R91 ;  /* 0x00000071615b7223 */ /* 0x001fe2000000005b */
[----:B------:R-:W-:Y:S02]  /*2670*/  FFMA R90, R113, R94, R90 ;  /* 0x0000005e715a7223 */ /* 0x000fe4000000005a */
[----:B------:R-:W-:Y:S01]  /*2680*/  BSSY.RECONVERGENT B0, `(.L_x_2) ;  /* 0x0000019000007945 */ /* 0x000fe20003800200 */
[----:B------:R0:W-:Y:S04]  /*2690*/  @!P2 STS.64 [R6], RZ ;  /* 0x000000ff0600a388 */ /* 0x0001e80000000a00 */
[----:B------:R0:W-:Y:S01]  /*26a0*/  @!P2 STS [R6+0x8], RZ ;  /* 0x000008ff0600a388 */ /* 0x0001e20000000800 */
[C---:B-1----:R-:W-:Y:S01]  /*26b0*/  FFMA R89, R97.reuse, R112, R89 ;  /* 0x0000007061597223 */ /* 0x042fe20000000059 */
[-C--:B------:R-:W-:Y:S01]  /*26c0*/  FFMA R66, R112, R94.reuse, R66 ;  /* 0x0000005e70427223 */ /* 0x080fe20000000042 */
[----:B--2---:R-:W-:Y:S01]  /*26d0*/  FFMA R56, R97, R111, R56 ;  /* 0x0000006f61387223 */ /* 0x004fe20000000038 */
[----:B------:R-:W-:Y:S01]  /*26e0*/  FFMA R40, R111, R94, R40 ;  /* 0x0000005e6f287223 */ /* 0x000fe20000000028 */
[----:B---3--:R-:W-:Y:S01]  /*26f0*/  FFMA R57, R97, R110, R57 ;  /* 0x0000006e61397223 */ /* 0x008fe20000000039 */
[----:B------:R-:W-:Y:S01]  /*2700*/  FFMA R41, R110, R94, R41 ;  /* 0x0000005e6e297223 */ /* 0x000fe20000000029 */
[----:B------:R-:W-:Y:S06]  /*2710*/  @!P2 BRA `(.L_x_3) ;  /* 0x00000000003ca947 */ /* 0x000fec0003800000 */
[----:B------:R-:W-:Y:S01]  /*2720*/  ISETP.GT.U32.AND P3, PT, R25, 0x38, PT ;  /* 0x000000381900780c */ /* 0x000fe20003f64070 */
[----:B------:R-:W-:Y:S01]  /*2730*/  IMAD.WIDE R110, R23, 0x4, R62 ;  /* 0x00000004176e7825 */ /* 0x000fe200078e023e */
[----:B------:R-:W-:Y:S02]  /*2740*/  MOV R113, RZ ;  /* 0x000000ff00717202 */ /* 0x000fe40000000f00 */
[----:B------:R-:W-:Y:S02]  /*2750*/  MOV R117, RZ ;  /* 0x000000ff00757202 */ /* 0x000fe40000000f00 */
[----:B------:R-:W-:-:S07]  /*2760*/  MOV R119, RZ ;  /* 0x000000ff00777202 */ /* 0x000fce0000000f00 */
[----:B------:R1:W2:Y:S02]  /*2770*/  @!P3 LDG.E.CONSTANT R113, desc[UR8][R110.64] ;  /* 0x000000086e71b981 */ /* 0x0002a4000c1e9900 */
[----:B-1----:R-:W-:-:S05]  /*2780*/  IMAD.WIDE R110, R22, 0x4, R62 ;  /* 0x00000004166e7825 */ /* 0x002fca00078e023e */
[----:B------:R1:W3:Y:S02]  /*2790*/  @!P3 LDG.E.CONSTANT R117, desc[UR8][R110.64] ;  /* 0x000000086e75b981 */ /* 0x0002e4000c1e9900 */
[----:B-1----:R-:W-:-:S05]  /*27a0*/  IMAD.WIDE R110, R21, 0x4, R62 ;  /* 0x00000004156e7825 */ /* 0x002fca00078e023e */
[----:B------:R1:W4:Y:S02]  /*27b0*/  @!P3 LDG.E.CONSTANT R119, desc[UR8][R110.64] ;  /* 0x000000086e77b981 */ /* 0x000324000c1e9900 */
[----:B-1----:R-:W-:-:S05]  /*27c0*/  @!P3 IMAD.WIDE R110, R20, 0x4, R62 ;  /* 0x00000004146eb825 */ /* 0x002fca00078e023e */
[----:B------:R1:W5:Y:S04]  /*27d0*/  @!P3 LDG.E.CONSTANT R37, desc[UR8][R110.64] ;  /* 0x000000086e25b981 */ /* 0x000368000c1e9900 */
[----:B--2---:R1:W-:Y:S04]  /*27e0*/  STS [R6], R113 ;  /* 0x0000007106007388 */ /* 0x0043e80000000800 */
[----:B---3--:R1:W-:Y:S04]  /*27f0*/  STS [R6+0x4], R117 ;  /* 0x0000047506007388 */ /* 0x0083e80000000800 */
[----:B----4-:R1:W-:Y:S02]  /*2800*/  STS [R6+0x8], R119 ;  /* 0x0000087706007388 */ /* 0x0103e40000000800 */
.L_x_3:
[----:B------:R-:W-:Y:S05]  /*2810*/  BSYNC.RECONVERGENT B0 ;  /* 0x0000000000007941 */ /* 0x000fea0003800200 */
.L_x_2:
[----:B-1----:R-:W1:Y:S08]  /*2820*/  @P5 LDC.64 R116, c[0x0][0x390] ;  /* 0x0000e400ff745b82 */ /* 0x002e700000000a00 */
[----:B------:R-:W2:Y:S08]  /*2830*/  @P0 LDC.64 R112, c[0x0][0x390] ;  /* 0x0000e400ff700b82 */ /* 0x000eb00000000a00 */
[----:B------:R-:W3:Y:S01]  /*2840*/  @P1 LDC.64 R110, c[0x0][0x390] ;  /* 0x0000e400ff6e1b82 */ /* 0x000ee20000000a00 */
[----:B-1----:R-:W-:-:S06]  /*2850*/  @P5 IMAD.WIDE.U32 R116, R10, 0x4, R116 ;  /* 0x000000040a745825 */ /* 0x002fcc00078e0074 */
[----:B------:R-:W4:Y:S01]  /*2860*/  @P5 LDG.E.CONSTANT R116, desc[UR8][R116.64] ;  /* 0x0000000874745981 */ /* 0x000f22000c1e9900 */
[----:B--2---:R-:W-:-:S06]  /*2870*/  @P0 IMAD.WIDE.U32 R112, R16, 0x4, R112 ;  /* 0x0000000410700825 */ /* 0x004fcc00078e0070 */
[----:B------:R1:W2:Y:S01]  /*2880*/  @P0 LDG.E.CONSTANT R112, desc[UR8][R112.64] ;  /* 0x0000000870700981 */ /* 0x0002a2000c1e9900 */
[----:B---3--:R-:W-:-:S06]  /*2890*/  @P1 IMAD.WIDE.U32 R110, R13, 0x4, R110 ;  /* 0x000000040d6e1825 */ /* 0x008fcc00078e006e */
[----:B------:R3:W2:Y:S01]  /*28a0*/  @P1 LDG.E.CONSTANT R110, desc[UR8][R110.64] ;  /* 0x000000086e6e1981 */ /* 0x0006a2000c1e9900 */
[----:B------:R-:W-:Y:S02]  /*28b0*/  @P5 ISETP.GT.U32.AND P3, PT, R0, 0x37, PT ;  /* 0x000000370000580c */ /* 0x000fe40003f64070 */
[----:B------:R-:W-:Y:S02]  /*28c0*/  MOV R121, 0x400 ;  /* 0x0000040000797802 */ /* 0x000fe40000000f00 */
[----:B------:R-:W-:Y:S02]  /*28d0*/  @P5 SEL R118, RZ, 0x80, !P3 ;  /* 0x00000080ff765807 */ /* 0x000fe40005800000 */
[----:B------:R-:W-:-:S03]  /*28e0*/  @P5 IADD3 R119, PT, PT, R121, 0x32c4, RZ ;  /* 0x000032c479775810 */ /* 0x000fc60007ffe0ff */
[----:B------:R-:W-:Y:S01]  /*28f0*/  @P5 IMAD R118, R3, 0x3, R118 ;  /* 0x0000000303765824 */ /* 0x000fe200078e0276 */
[----:B------:R-:W-:Y:S02]  /*2900*/  @P5 LEA R119, R26, R119, 0x18 ;  /* 0x000000771a775211 */ /* 0x000fe400078ec0ff */
[C---:B------:R-:W-:Y:S02]  /*2910*/  @P0 ISETP.GT.U32.AND P3, PT, R0.reuse, 0x37, PT ;  /* 0x000000370000080c */ /* 0x040fe40003f64070 */
[----:B-1----:R-:W-:Y:S02]  /*2920*/  @P0 MOV R113, 0x81 ;  /* 0x0000008100710802 */ /* 0x002fe40000000f00 */
[----:B------:R-:W-:Y:S02]  /*2930*/  @P1 ISETP.GT.U32.AND P4, PT, R0, 0x37, PT ;  /* 0x000000370000180c */ /* 0x000fe40003f84070 */
[----:B---3--:R-:W-:Y:S02]  /*2940*/  @P1 MOV R111, 0x82 ;  /* 0x00000082006f1802 */ /* 0x008fe40000000f00 */
[----:B------:R-:W-:-:S02]  /*2950*/  @P5 LEA R119, R118, R119, 0x2 ;  /* 0x0000007776775211 */ /* 0x000fc400078e10ff */
[----:B------:R-:W-:Y:S02]  /*2960*/  @P0 SEL R118, R113, 0x1, P3 ;  /* 0x0000000171760807 */ /* 0x000fe40001800000 */
[----:B------:R-:W-:Y:S02]  /*2970*/  @P1 SEL R120, R111, 0x2, P4 ;  /* 0x000000026f781807 */ /* 0x000fe40002000000 */
[C---:B------:R-:W-:Y:S02]  /*2980*/  @P0 IADD3 R111, PT, PT, R121.reuse, 0x32c4, RZ ;  /* 0x000032c4796f0810 */ /* 0x040fe40007ffe0ff */
[----:B------:R-:W-:Y:S01]  /*2990*/  @P1 IADD3 R113, PT, PT, R121, 0x32c4, RZ ;  /* 0x000032c479711810 */ /* 0x000fe20007ffe0ff */
[C---:B------:R-:W-:Y:S01]  /*29a0*/  @P0 IMAD R118, R3.reuse, 0x3, R118 ;  /* 0x0000000303760824 */ /* 0x040fe200078e0276 */
[C---:B------:R-:W-:Y:S01]  /*29b0*/  @P0 LEA R111, R26.reuse, R111, 0x18 ;  /* 0x0000006f1a6f0211 */ /* 0x040fe200078ec0ff */
[----:B------:R-:W-:Y:S01]  /*29c0*/  @P1 IMAD R120, R3, 0x3, R120 ;  /* 0x0000000303781824 */ /* 0x000fe200078e0278 */
[----:B------:R-:W-:-:S02]  /*29d0*/  @P1 LEA R113, R26, R113, 0x18 ;  /* 0x000000711a711211 */ /* 0x000fc400078ec0ff */
[----:B------:R-:W-:Y:S02]  /*29e0*/  @P0 LEA R111, R118, R111, 0x2 ;  /* 0x0000006f766f0211 */ /* 0x000fe400078e10ff */
[----:B------:R-:W-:Y:S01]  /*29f0*/  @P1 LEA R117, R120, R113, 0x2 ;  /* 0x0000007178751211 */ /* 0x000fe200078e10ff */
[----:B-----5:R-:W-:Y:S01]  /*2a00*/  STS [R6+0xc], R37 ;  /* 0x00000c2506007388 */ /* 0x020fe20000000800 */
[----:B------:R-:W-:Y:S01]  /*2a10*/  FFMA R36, R97, R101, R36 ;  /* 0x0000006561247223 */ /* 0x000fe20000000024 */
[-C--:B------:R-:W-:Y:S01]  /*2a20*/  FFMA R47, R101, R94.reuse, R47 ;  /* 0x0000005e652f7223 */ /* 0x080fe2000000002f */
[----:B------:R-:W-:Y:S01]  /*2a30*/  FFMA R59, R97, R49, R59 ;  /* 0x00000031613b7223 */ /* 0x000fe2000000003b */
[-C--:B------:R-:W-:Y:S01]  /*2a40*/  FFMA R38, R49, R94.reuse, R38 ;  /* 0x0000005e31267223 */ /* 0x080fe20000000026 */
[----:B------:R-:W-:Y:S01]  /*2a50*/  FFMA R67, R97, R99, R67 ;  /* 0x0000006361437223 */ /* 0x000fe20000000043 */
[----:B------:R-:W-:Y:S01]  /*2a60*/  FFMA R68, R99, R94, R68 ;  /* 0x0000005e63447223 */ /* 0x000fe20000000044 */
[C---:B----4-:R-:W-:Y:S01]  /*2a70*/  FFMA R81, R97.reuse, R98, R81 ;  /* 0x0000006261517223 */ /* 0x050fe20000000051 */
        /* <DEDUP_REMOVED lines=20> */
[----:B------:R-:W-:Y:S01]  /*2bc0*/  FFMA R70, R114, R94, R70 ;  /* 0x0000005e72467223 */ /* 0x000fe20000000046 */
[----:B------:R-:W-:Y:S01]  /*2bd0*/  FFMA R96, R97, R100, R96 ;  /* 0x0000006461607223 */ /* 0x000fe20000000060 */
[----:B------:R-:W-:Y:S01]  /*2be0*/  FFMA R95, R100, R94, R95 ;  /* 0x0000005e645f7223 */ /* 0x000fe2000000005f */
[----:B------:R-:W-:Y:S04]  /*2bf0*/  @P5 STS [R119], R116 ;  /* 0x0000007477005388 */ /* 0x000fe80000000800 */
[----:B--2---:R-:W-:Y:S04]  /*2c00*/  @P0 STS [R111], R112 ;  /* 0x000000706f000388 */ /* 0x004fe80000000800 */
[----:B------:R-:W-:Y:S01]  /*2c10*/  @P1 STS [R117], R110 ;  /* 0x0000006e75001388 */ /* 0x000fe20000000800 */
[----:B------:R-:W-:Y:S06]  /*2c20*/  BAR.SYNC.DEFER_BLOCKING 0x0 ;  /* 0x0000000000007b1d */ /* 0x000fec0000010000 */
[----:B------:R-:W-:Y:S04]  /*2c30*/  LDS R37, [R27] ;  /* 0x000000001b257984 */ /* 0x000fe80000000800 */
[----:B------:R-:W1:Y:S04]  /*2c40*/  LDS R101, [R5] ;  /* 0x0000000005657984 */ /* 0x000e680000000800 */
[----:B------:R-:W2:Y:S04]  /*2c50*/  LDS R49, [R27+0xe0] ;  /* 0x0000e0001b317984 */ /* 0x000ea80000000800 */
[----:B------:R-:W3:Y:S04]  /*2c60*/  LDS R99, [R5+0x40] ;  /* 0x0000400005637984 */ /* 0x000ee80000000800 */
[----:B------:R-:W4:Y:S04]  /*2c70*/  LDS R98, [R5+0x140] ;  /* 0x0001400005627984 */ /* 0x000f280000000800 */
[----:B------:R-:W0:Y:S04]  /*2c80*/  LDS R111, [R5+0x80] ;  /* 0x00008000056f7984 */ /* 0x000e280000000800 */
[----:B------:R-:W0:Y:S04]  /*2c90*/  LDS R110, [R5+0xa0] ;  /* 0x0000a000056e7984 */ /* 0x000e280000000800 */
[----:B------:R-:W0:Y:S04]  /*2ca0*/  LDS R109, [R5+0xc0] ;  /* 0x0000c000056d7984 */ /* 0x000e280000000800 */
[----:B------:R-:W0:Y:S04]  /*2cb0*/  LDS R108, [R5+0xe0] ;  /* 0x0000e000056c7984 */ /* 0x000e280000000800 */
[----:B------:R-:W0:Y:S04]  /*2cc0*/  LDS R107, [R5+0x100] ;  /* 0x00010000056b7984 */ /* 0x000e280000000800 */
[----:B------:R-:W0:Y:S01]  /*2cd0*/  LDS R106, [R5+0x120] ;  /* 0x00012000056a7984 */ /* 0x000e220000000800 */
[----:B-1----:R-:W-:-:S03]  /*2ce0*/  FFMA R93, R37, R101, R93 ;  /* 0x00000065255d7223 */ /* 0x002fc6000000005d */
[----:B------:R-:W1:Y:S01]  /*2cf0*/  LDS R105, [R5+0x160] ;  /* 0x0001600005697984 */ /* 0x000e620000000800 */
[----:B--2---:R-:W-:-:S03]  /*2d00*/  FFMA R92, R101, R49, R92 ;  /* 0x00000031655c7223 */ /* 0x004fc6000000005c */
[----:B------:R-:W2:Y:S01]  /*2d10*/  LDS R104, [R5+0x180] ;  /* 0x0001800005687984 */ /* 0x000ea20000000800 */
[----:B---3--:R-:W-:-:S03]  /*2d20*/  FFMA R89, R37, R99, R89 ;  /* 0x0000006325597223 */ /* 0x008fc60000000059 */
[----:B------:R-:W3:Y:S01]  /*2d30*/  LDS R103, [R5+0x1a0] ;  /* 0x0001a00005677984 */ /* 0x000ee20000000800 */
[-C--:B------:R-:W-:Y:S01]  /*2d40*/  FFMA R66, R99, R49.reuse, R66 ;  /* 0x0000003163427223 */ /* 0x080fe20000000042 */
[----:B----4-:R-:W-:Y:S02]  /*2d50*/  FFMA R39, R37, R98, R39 ;  /* 0x0000006225277223 */ /* 0x010fe40000000027 */
[----:B------:R-:W4:Y:S01]  /*2d60*/  LDS R102, [R5+0x1c0] ;  /* 0x0001c00005667984 */ /* 0x000f220000000800 */
[----:B------:R-:W-:-:S03]  /*2d70*/  FFMA R45, R98, R49, R45 ;  /* 0x00000031622d7223 */ /* 0x000fc6000000002d */
[----:B------:R-:W4:Y:S04]  /*2d80*/  LDS R101, [R5+0x1e0] ;  /* 0x0001e00005657984 */ /* 0x000f280000000800 */
[----:B------:R-:W4:Y:S04]  /*2d90*/  LDS R100, [R5+0x200] ;  /* 0x0002000005647984 */ /* 0x000f280000000800 */
[----:B------:R-:W4:Y:S04]  /*2da0*/  LDS R99, [R5+0x220] ;  /* 0x0002200005637984 */ /* 0x000f280000000800 */
[----:B------:R-:W4:Y:S04]  /*2db0*/  LDS R97, [R5+0x240] ;  /* 0x0002400005617984 */ /* 0x000f280000000800 */
[----:B------:R-:W4:Y:S04]  /*2dc0*/  LDS R94, [R5+0x260] ;  /* 0x00026000055e7984 */ /* 0x000f280000000800 */
[----:B------:R-:W4:Y:S01]  /*2dd0*/  LDS R98, [R5+0x2e0] ;  /* 0x0002e00005627984 */ /* 0x000f220000000800 */
[----:B0-----:R-:W-:Y:S01]  /*2de0*/  FFMA R57, R37, R111, R57 ;  /* 0x0000006f25397223 */ /* 0x001fe20000000039 */
[----:B------:R-:W-:-:S02]  /*2df0*/  FFMA R41, R111, R49, R41 ;  /* 0x000000316f297223 */ /* 0x000fc40000000029 */
[----:B------:R-:W0:Y:S01]  /*2e00*/  LDS R113, [R5+0x20] ;  /* 0x0000200005717984 */ /* 0x000e220000000800 */
        /* <DEDUP_REMOVED lines=8> */
[C---:B------:R-:W-:Y:S01]  /*2e90*/  FFMA R28, R37.reuse, R106, R28 ;  /* 0x0000006a251c7223 */ /* 0x040fe2000000001c */
[----:B------:R-:W-:Y:S01]  /*2ea0*/  FFMA R44, R106, R49, R44 ;  /* 0x000000316a2c7223 */ /* 0x000fe2000000002c */
[----:B-1----:R-:W-:Y:S01]  /*2eb0*/  FFMA R46, R37, R105, R46 ;  /* 0x00000069252e7223 */ /* 0x002fe2000000002e */
[-C--:B------:R-:W-:Y:S01]  /*2ec0*/  FFMA R30, R105, R49.reuse, R30 ;  /* 0x00000031691e7223 */ /* 0x080fe2000000001e */
[C---:B--2---:R-:W-:Y:S01]  /*2ed0*/  FFMA R58, R37.reuse, R104, R58 ;  /* 0x00000068253a7223 */ /* 0x044fe2000000003a */
[----:B------:R-:W-:Y:S01]  /*2ee0*/  FFMA R48, R104, R49, R48 ;  /* 0x0000003168307223 */ /* 0x000fe20000000030 */
[----:B---3--:R-:W-:Y:S01]  /*2ef0*/  FFMA R33, R37, R103, R33 ;  /* 0x0000006725217223 */ /* 0x008fe20000000021 */
[-C--:B------:R-:W-:Y:S01]  /*2f00*/  FFMA R50, R103, R49.reuse, R50 ;  /* 0x0000003167327223 */ /* 0x080fe20000000032 */
[C---:B----4-:R-:W-:Y:S01]  /*2f10*/  FFMA R51, R37.reuse, R102, R51 ;  /* 0x0000006625337223 */ /* 0x050fe20000000033 */
[----:B------:R-:W-:Y:S01]  /*2f20*/  FFMA R52, R102, R49, R52 ;  /* 0x0000003166347223 */ /* 0x000fe20000000034 */
[----:B------:R-:W-:Y:S01]  /*2f30*/  FFMA R29, R37, R101, R29 ;  /* 0x00000065251d7223 */ /* 0x000fe2000000001d */
[-C--:B------:R-:W-:Y:S01]  /*2f40*/  FFMA R53, R101, R49.reuse, R53 ;  /* 0x0000003165357223 */ /* 0x080fe20000000035 */
[----:B------:R-:W1:Y:S01]  /*2f50*/  LDS R112, [R5+0x60] ;  /* 0x0000600005707984 */ /* 0x000e620000000800 */
[C---:B------:R-:W-:Y:S01]  /*2f60*/  FFMA R65, R37.reuse, R100, R65 ;  /* 0x0000006425417223 */ /* 0x040fe20000000041 */
[----:B------:R-:W-:Y:S01]  /*2f70*/  FFMA R54, R100, R49, R54 ;  /* 0x0000003164367223 */ /* 0x000fe20000000036 */
[----:B------:R-:W-:Y:S01]  /*2f80*/  FFMA R35, R37, R99, R35 ;  /* 0x0000006325237223 */ /* 0x000fe20000000023 */
[----:B------:R-:W2:Y:S01]  /*2f90*/  LDS R111, [R5+0x280] ;  /* 0x00028000056f7984 */ /* 0x000ea20000000800 */
[----:B------:R-:W-:Y:S01]  /*2fa0*/  FFMA R55, R99, R49, R55 ;  /* 0x0000003163377223 */ /* 0x000fe20000000037 */
[----:B------:R-:W-:-:S02]  /*2fb0*/  FFMA R36, R37, R97, R36 ;  /* 0x0000006125247223 */ /* 0x000fc40000000024 */
[----:B------:R-:W3:Y:S01]  /*2fc0*/  LDS R110, [R5+0x2a0] ;  /* 0x0002a000056e7984 */ /* 0x000ee20000000800 */
[-C--:B------:R-:W-:Y:S01]  /*2fd0*/  FFMA R47, R97, R49.reuse, R47 ;  /* 0x00000031612f7223 */ /* 0x080fe2000000002f */
[C---:B------:R-:W-:Y:S02]  /*2fe0*/  FFMA R59, R37.reuse, R94, R59 ;  /* 0x0000005e253b7223 */ /* 0x040fe4000000003b */
[----:B------:R-:W4:Y:S01]  /*2ff0*/  LDS R109, [R5+0x2c0] ;  /* 0x0002c000056d7984 */ /* 0x000f220000000800 */
[-C--:B------:R-:W-:Y:S01]  /*3000*/  FFMA R38, R94, R49.reuse, R38 ;  /* 0x000000315e267223 */ /* 0x080fe20000000026 */
[----:B------:R-:W-:Y:S02]  /*3010*/  FFMA R73, R37, R98, R73 ;  /* 0x0000006225497223 */ /* 0x000fe40000000049 */
[----:B------:R-:W4:Y:S01]  /*3020*/  LDS R108, [R5+0x300] ;  /* 0x00030000056c7984 */ /* 0x000f220000000800 */
[----:B------:R-:W-:-:S03]  /*3030*/  FFMA R74, R98, R49, R74 ;  /* 0x00000031624a7223 */ /* 0x000fc6000000004a */
[----:B------:R-:W4:Y:S04]  /*3040*/  LDS R107, [R5+0x320] ;  /* 0x00032000056b7984 */ /* 0x000f280000000800 */
[----:B------:R-:W4:Y:S04]  /*3050*/  LDS R106, [R5+0x340] ;  /* 0x00034000056a7984 */ /* 0x000f280000000800 */
[----:B------:R-:W4:Y:S04]  /*3060*/  LDS R105, [R5+0x360] ;  /* 0x0003600005697984 */ /* 0x000f280000000800 */
[----:B------:R-:W4:Y:S04]  /*3070*/  LDS R104, [R5+0x380] ;  /* 0x0003800005687984 */ /* 0x000f280000000800 */
[----:B------:R-:W4:Y:S04]  /*3080*/  LDS R102, [R5+0x3a0] ;  /* 0x0003a00005667984 */ /* 0x000f280000000800 */
[----:B------:R-:W4:Y:S04]  /*3090*/  LDS R103, [R5+0x3c0] ;  /* 0x0003c00005677984 */ /* 0x000f280000000800 */
[----:B------:R-:W4:Y:S04]  /*30a0*/  LDS R101, [R5+0x3e0] ;  /* 0x0003e00005657984 */ /* 0x000f280000000800 */
[----:B------:R-:W-:Y:S04]  /*30b0*/  LDS R97, [R27+0x1c0] ;  /* 0x0001c0001b617984 */ /* 0x000fe80000000800 */
[----:B------:R-:W4:Y:S04]  /*30c0*/  LDS R100, [R5+0x4] ;  /* 0x0000040005647984 */ /* 0x000f280000000800 */
[----:B------:R-:W4:Y:S04]  /*30d0*/  LDS R94, [R27+0x2a0] ;  /* 0x0002a0001b5e7984 */ /* 0x000f280000000800 */
[----:B------:R-:W4:Y:S04]  /*30e0*/  LDS R99, [R5+0x24] ;  /* 0x0000240005637984 */ /* 0x000f280000000800 */
[----:B------:R-:W4:Y:S01]  /*30f0*/  LDS R98, [R5+0xc4] ;  /* 0x0000c40005627984 */ /* 0x000f220000000800 */
[----:B0-----:R-:W-:Y:S01]  /*3100*/  FFMA R91, R37, R113, R91 ;  /* 0x00000071255b7223 */ /* 0x001fe2000000005b */
[-C--:B------:R-:W-:Y:S01]  /*3110*/  FFMA R90, R113, R49.reuse, R90 ;  /* 0x00000031715a7223 */ /* 0x080fe2000000005a */
[-C--:B-1----:R-:W-:Y:S01]  /*3120*/  FFMA R40, R112, R49.reuse, R40 ;  /* 0x0000003170287223 */ /* 0x082fe20000000028 */
[-C--:B--2---:R-:W-:Y:S01]  /*3130*/  FFMA R68, R111, R49.reuse, R68 ;  /* 0x000000316f447223 */ /* 0x084fe20000000044 */
[-C--:B---3--:R-:W-:Y:S01]  /*3140*/  FFMA R70, R110, R49.reuse, R70 ;  /* 0x000000316e467223 */ /* 0x088fe20000000046 */
[-C--:B----4-:R-:W-:Y:S01]  /*3150*/  FFMA R72, R109, R49.reuse, R72 ;  /* 0x000000316d487223 */ /* 0x090fe20000000048 */
[-C--:B------:R-:W-:Y:S01]  /*3160*/  FFMA R76, R108, R49.reuse, R76 ;  /* 0x000000316c4c7223 */ /* 0x080fe2000000004c */
[-C--:B------:R-:W-:Y:S01]  /*3170*/  FFMA R78, R107, R49.reuse, R78 ;  /* 0x000000316b4e7223 */ /* 0x080fe2000000004e */
[-C--:B------:R-:W-:Y:S01]  /*3180*/  FFMA R80, R106, R49.reuse, R80 ;  /* 0x000000316a507223 */ /* 0x080fe20000000050 */
[-C--:B------:R-:W-:Y:S01]  /*3190*/  FFMA R82, R105, R49.reuse, R82 ;  /* 0x0000003169527223 */ /* 0x080fe20000000052 */
[-C--:B------:R-:W-:Y:S01]  /*31a0*/  FFMA R84, R104, R49.reuse, R84 ;  /* 0x0000003168547223 */ /* 0x080fe20000000054 */
[----:B------:R-:W-:Y:S01]  /*31b0*/  FFMA R86, R102, R49, R86 ;  /* 0x0000003166567223 */ /* 0x000fe20000000056 */
[C---:B------:R-:W-:Y:S01]  /*31c0*/  FFMA R56, R37.reuse, R112, R56 ;  /* 0x0000007025387223 */ /* 0x040fe20000000038 */
[C---:B------:R-:W-:Y:S01]  /*31d0*/  FFMA R67, R37.reuse, R111, R67 ;  /* 0x0000006f25437223 */ /* 0x040fe20000000043 */
[----:B------:R-:W-:Y:S01]  /*31e0*/  FFMA R69, R37, R110, R69 ;  /* 0x0000006e25457223 */ /* 0x000fe20000000045 */
[----:B------:R-:W-:Y:S01]  /*31f0*/  FFMA R88, R103, R49, R88 ;  /* 0x0000003167587223 */ /* 0x000fe20000000058 */
[C---:B------:R-:W-:Y:S01]  /*3200*/  FFMA R71, R37.reuse, R109, R71 ;  /* 0x0000006d25477223 */ /* 0x040fe20000000047 */
[C---:B------:R-:W-:Y:S01]  /*3210*/  FFMA R75, R37.reuse, R108, R75 ;  /* 0x0000006c254b7223 */ /* 0x040fe2000000004b */
[----:B------:R-:W-:Y:S01]  /*3220*/  FFMA R77, R37, R107, R77 ;  /* 0x0000006b254d7223 */ /* 0x000fe2000000004d */
[----:B------:R-:W-:Y:S01]  /*3230*/  FFMA R95, R101, R49, R95 ;  /* 0x00000031655f7223 */ /* 0x000fe2000000005f */
[C---:B------:R-:W-:Y:S01]  /*3240*/  FFMA R79, R37.reuse, R106, R79 ;  /* 0x0000006a254f7223 */ /* 0x040fe2000000004f */
[C---:B------:R-:W-:Y:S01]  /*3250*/  FFMA R81, R37.reuse, R105, R81 ;  /* 0x0000006925517223 */ /* 0x040fe20000000051 */
[C---:B------:R-:W-:Y:S01]  /*3260*/  FFMA R83, R37.reuse, R104, R83 ;  /* 0x0000006825537223 */ /* 0x040fe20000000053 */
[C---:B------:R-:W-:Y:S01]  /*3270*/  FFMA R85, R37.reuse, R102, R85 ;  /* 0x0000006625557223 */ /* 0x040fe20000000055 */
[C---:B------:R-:W-:Y:S01]  /*3280*/  FFMA R87, R37.reuse, R103, R87 ;  /* 0x0000006725577223 */ /* 0x040fe20000000057 */
[----:B------:R-:W-:Y:S01]  /*3290*/  FFMA R96, R37, R101, R96 ;  /* 0x0000006525607223 */ /* 0x000fe20000000060 */
[----:B------:R-:W0:Y:S01]  /*32a0*/  LDS R49, [R5+0x244] ;  /* 0x0002440005317984 */ /* 0x000e220000000800 */
[----:B------:R-:W-:-:S03]  /*32b0*/  FFMA R93, R97, R100, R93 ;  /* 0x00000064615d7223 */ /* 0x000fc6000000005d */
[----:B------:R-:W1:Y:S01]  /*32c0*/  LDS R110, [R5+0x84] ;  /* 0x00008400056e7984 */ /* 0x000e620000000800 */
[----:B------:R-:W-:-:S03]  /*32d0*/  FFMA R92, R100, R94, R92 ;  /* 0x0000005e645c7223 */ /* 0x000fc6000000005c */
[----:B------:R-:W2:Y:S01]  /*32e0*/  LDS R109, [R5+0xa4] ;  /* 0x0000a400056d7984 */ /* 0x000ea20000000800 */
[----:B------:R-:W-:Y:S01]  /*32f0*/  FFMA R91, R97, R99, R91 ;  /* 0x00000063615b7223 */ /* 0x000fe2000000005b */
[----:B------:R-:W-:Y:S02]  /*3300*/  FFMA R90, R99, R94, R90 ;  /* 0x0000005e635a7223 */ /* 0x000fe4000000005a */
[----:B------:R-:W3:Y:S01]  /*3310*/  LDS R107, [R5+0x104] ;  /* 0x00010400056b7984 */ /* 0x000ee20000000800 */
[C---:B------:R-:W-:Y:S01]  /*3320*/  FFMA R32, R97.reuse, R98, R32 ;  /* 0x0000006261207223 */ /* 0x040fe20000000020 */
[----:B------:R-:W-:Y:S02]  /*3330*/  FFMA R31, R98, R94, R31 ;  /* 0x0000005e621f7223 */ /* 0x000fe4000000001f */
[----:B------:R-:W4:Y:S04]  /*3340*/  LDS R106, [R5+0x124] ;  /* 0x00012400056a7984 */ /* 0x000f280000000800 */
        /* <DEDUP_REMOVED lines=8> */
[----:B------:R-:W4:Y:S01]  /*33d0*/  LDS R98, [R5+0x264] ;  /* 0x0002640005627984 */ /* 0x000f220000000800 */
[C---:B0-----:R-:W-:Y:S01]  /*33e0*/  FFMA R36, R97.reuse, R49, R36 ;  /* 0x0000003161247223 */ /* 0x041fe20000000024 */
[C---:B-1----:R-:W-:Y:S01]  /*33f0*/  FFMA R57, R97.reuse, R110, R57 ;  /* 0x0000006e61397223 */ /* 0x042fe20000000039 */
[-C--:B------:R-:W-:Y:S01]  /*3400*/  FFMA R41, R110, R94.reuse, R41 ;  /* 0x0000005e6e297223 */ /* 0x080fe20000000029 */
[----:B--2---:R-:W-:Y:S01]  /*3410*/  FFMA R64, R97, R109, R64 ;  /* 0x0000006d61407223 */ /* 0x004fe20000000040 */
[-C--:B------:R-:W-:Y:S01]  /*3420*/  FFMA R34, R109, R94.reuse, R34 ;  /* 0x0000005e6d227223 */ /* 0x080fe20000000022 */
[----:B---3--:R-:W-:Y:S01]  /*3430*/  FFMA R42, R97, R107, R42 ;  /* 0x0000006b612a7223 */ /* 0x008fe2000000002a */
[----:B------:R-:W-:Y:S01]  /*3440*/  FFMA R43, R107, R94, R43 ;  /* 0x0000005e6b2b7223 */ /* 0x000fe2000000002b */
[C---:B----4-:R-:W-:Y:S01]  /*3450*/  FFMA R28, R97.reuse, R106, R28 ;  /* 0x0000006a611c7223 */ /* 0x050fe2000000001c */
[-C--:B------:R-:W-:Y:S01]  /*3460*/  FFMA R44, R106, R94.reuse, R44 ;  /* 0x0000005e6a2c7223 */ /* 0x080fe2000000002c */
[----:B------:R-:W-:Y:S01]  /*3470*/  FFMA R39, R97, R105, R39 ;  /* 0x0000006961277223 */ /* 0x000fe20000000027 */
[----:B------:R-:W-:Y:S01]  /*3480*/  FFMA R45, R105, R94, R45 ;  /* 0x0000005e692d7223 */ /* 0x000fe2000000002d */
[----:B------:R-:W-:Y:S01]  /*3490*/  FFMA R46, R97, R104, R46 ;  /* 0x00000068612e7223 */ /* 0x000fe2000000002e */
[-C--:B------:R-:W-:Y:S01]  /*34a0*/  FFMA R30, R104, R94.reuse, R30 ;  /* 0x0000005e681e7223 */ /* 0x080fe2000000001e */
[----:B------:R-:W-:Y:S01]  /*34b0*/  FFMA R49, R49, R94, R47 ;  /* 0x0000005e31317223 */ /* 0x000fe2000000002f */
[----:B------:R-:W0:Y:S01]  /*34c0*/  LDS R112, [R5+0x44] ;  /* 0x0000440005707984 */ /* 0x000e220000000800 */
[----:B------:R-:W-:Y:S01]  /*34d0*/  FFMA R58, R97, R102, R58 ;  /* 0x00000066613a7223 */ /* 0x000fe2000000003a */
[----:B------:R-:W-:-:S02]  /*34e0*/  FFMA R48, R102, R94, R48 ;  /* 0x0000005e66307223 */ /* 0x000fc40000000030 */
[----:B------:R-:W1:Y:S01]  /*34f0*/  LDS R111, [R5+0x64] ;  /* 0x00006400056f7984 */ /* 0x000e620000000800 */
[----:B------:R-:W-:Y:S01]  /*3500*/  FFMA R33, R97, R103, R33 ;  /* 0x0000006761217223 */ /* 0x000fe20000000021 */
[-C--:B------:R-:W-:Y:S02]  /*3510*/  FFMA R50, R103, R94.reuse, R50 ;  /* 0x0000005e67327223 */ /* 0x080fe40000000032 */
[----:B------:R-:W2:Y:S01]  /*3520*/  LDS R108, [R5+0xe4] ;  /* 0x0000e400056c7984 */ /* 0x000ea20000000800 */
[----:B------:R-:W-:Y:S01]  /*3530*/  FFMA R51, R97, R101, R51 ;  /* 0x0000006561337223 */ /* 0x000fe20000000033 */
[----:B------:R-:W-:Y:S02]  /*3540*/  FFMA R52, R101, R94, R52 ;  /* 0x0000005e65347223 */ /* 0x000fe40000000034 */
[----:B------:R-:W3:Y:S01]  /*3550*/  LDS R110, [R5+0x284] ;  /* 0x00028400056e7984 */ /* 0x000ee20000000800 */
[----:B------:R-:W-:Y:S01]  /*3560*/  FFMA R29, R97, R100, R29 ;  /* 0x00000064611d7223 */ /* 0x000fe2000000001d */
[----:B------:R-:W-:-:S02]  /*3570*/  FFMA R53, R100, R94, R53 ;  /* 0x0000005e64357223 */ /* 0x000fc40000000035 */
[----:B------:R-:W4:Y:S01]  /*3580*/  LDS R109, [R5+0x2a4] ;  /* 0x0002a400056d7984 */ /* 0x000f220000000800 */
[----:B------:R-:W-:Y:S01]  /*3590*/  FFMA R65, R97, R99, R65 ;  /* 0x0000006361417223 */ /* 0x000fe20000000041 */
[-C--:B------:R-:W-:Y:S02]  /*35a0*/  FFMA R54, R99, R94.reuse, R54 ;  /* 0x0000005e63367223 */ /* 0x080fe40000000036 */
[----:B------:R-:W4:Y:S01]  /*35b0*/  LDS R107, [R5+0x2c4] ;  /* 0x0002c400056b7984 */ /* 0x000f220000000800 */
[----:B------:R-:W-:Y:S01]  /*35c0*/  FFMA R35, R97, R37, R35 ;  /* 0x0000002561237223 */ /* 0x000fe20000000023 */
[----:B------:R-:W-:Y:S02]  /*35d0*/  FFMA R55, R37, R94, R55 ;  /* 0x0000005e25377223 */ /* 0x000fe40000000037 */
[----:B------:R-:W4:Y:S01]  /*35e0*/  LDS R106, [R5+0x2e4] ;  /* 0x0002e400056a7984 */ /* 0x000f220000000800 */
[----:B------:R-:W-:Y:S01]  /*35f0*/  FFMA R59, R97, R98, R59 ;  /* 0x00000062613b7223 */ /* 0x000fe2000000003b */
[----:B------:R-:W-:-:S02]  /*3600*/  FFMA R38, R98, R94, R38 ;  /* 0x0000005e62267223 */ /* 0x000fc40000000026 */
        /* <DEDUP_REMOVED lines=9> */
[----:B------:R-:W4:Y:S01]  /*36a0*/  LDS R98, [R5+0x28] ;  /* 0x0000280005627984 */ /* 0x000f220000000800 */
[C---:B0-----:R-:W-:Y:S01]  /*36b0*/  FFMA R89, R97.reuse, R112, R89 ;  /* 0x0000007061597223 */ /* 0x041fe20000000059 */
[-C--:B------:R-:W-:Y:S01]  /*36c0*/  FFMA R66, R112, R94.reuse, R66 ;  /* 0x0000005e70427223 */ /* 0x080fe20000000042 */
[----:B-1----:R-:W-:Y:S01]  /*36d0*/  FFMA R56, R97, R111, R56 ;  /* 0x0000006f61387223 */ /* 0x002fe20000000038 */
[----:B------:R-:W-:Y:S01]  /*36e0*/  FFMA R40, R111, R94, R40 ;  /* 0x0000005e6f287223 */ /* 0x000fe20000000028 */
[C---:B--2---:R-:W-:Y:S01]  /*36f0*/  FFMA R61, R97.reuse, R108, R61 ;  /* 0x0000006c613d7223 */ /* 0x044fe2000000003d */
[----:B------:R-:W-:Y:S01]  /*3700*/  FFMA R60, R108, R94, R60 ;  /* 0x0000005e6c3c7223 */ /* 0x000fe2000000003c */
[C---:B---3--:R-:W-:Y:S01]  /*3710*/  FFMA R67, R97.reuse, R110, R67 ;  /* 0x0000006e61437223 */ /* 0x048fe20000000043 */
[-C--:B------:R-:W-:Y:S01]  /*3720*/  FFMA R68, R110, R94.reuse, R68 ;  /* 0x0000005e6e447223 */ /* 0x080fe20000000044 */
[----:B----4-:R-:W-:Y:S01]  /*3730*/  FFMA R69, R97, R109, R69 ;  /* 0x0000006d61457223 */ /* 0x010fe20000000045 */
        /* <DEDUP_REMOVED lines=17> */
[----:B------:R-:W0:Y:S04]  /*3850*/  LDS R112, [R5+0x3a4] ;  /* 0x0003a40005707984 */ /* 0x000e280000000800 */
[----:B------:R-:W1:Y:S01]  /*3860*/  LDS R108, [R5+0x3e4] ;  /* 0x0003e400056c7984 */ /* 0x000e620000000800 */
[----:B------:R-:W-:-:S03]  /*3870*/  FFMA R93, R47, R99, R93 ;  /* 0x000000632f5d7223 */ /* 0x000fc6000000005d */
[----:B------:R-:W2:Y:S01]  /*3880*/  LDS R111, [R5+0x48] ;  /* 0x00004800056f7984 */ /* 0x000ea20000000800 */
[----:B------:R-:W-:-:S03]  /*3890*/  FFMA R92, R99, R37, R92 ;  /* 0x00000025635c7223 */ /* 0x000fc6000000005c */
[----:B------:R-:W3:Y:S01]  /*38a0*/  LDS R110, [R5+0x68] ;  /* 0x00006800056e7984 */ /* 0x000ee20000000800 */
[----:B------:R-:W-:Y:S01]  /*38b0*/  FFMA R91, R47, R98, R91 ;  /* 0x000000622f5b7223 */ /* 0x000fe2000000005b */
        /* <DEDUP_REMOVED lines=13> */
[----:B------:R-:W-:Y:S01]  /*3990*/  FFMA R86, R112, R94, R86 ;  /* 0x0000005e70567223 */ /* 0x000fe20000000056 */
[----:B-1----:R-:W-:Y:S01]  /*39a0*/  FFMA R96, R97, R108, R96 ;  /* 0x0000006c61607223 */ /* 0x002fe20000000060 */
[----:B------:R-:W-:Y:S01]  /*39b0*/  FFMA R95, R108, R94, R95 ;  /* 0x0000005e6c5f7223 */ /* 0x000fe2000000005f */
[----:B--2---:R-:W-:Y:S01]  /*39c0*/  FFMA R89, R47, R111, R89 ;  /* 0x0000006f2f597223 */ /* 0x004fe20000000059 */
[-C--:B------:R-:W-:Y:S01]  /*39d0*/  FFMA R66, R111, R37.reuse, R66 ;  /* 0x000000256f427223 */ /* 0x080fe20000000042 */
[C---:B---3--:R-:W-:Y:S01]  /*39e0*/  FFMA R56, R47.reuse, R110, R56 ;  /* 0x0000006e2f387223 */ /* 0x048fe20000000038 */
[----:B------:R-:W-:Y:S01]  /*39f0*/  FFMA R40, R110, R37, R40 ;  /* 0x000000256e287223 */ /* 0x000fe20000000028 */
[----:B----4-:R-:W-:Y:S01]  /*3a00*/  FFMA R57, R47, R109, R57 ;  /* 0x0000006d2f397223 */ /* 0x010fe20000000039 */
        /* <DEDUP_REMOVED lines=24> */
[----:B------:R-:W4:Y:S01]  /*3b90*/  LDS R105, [R5+0x288] ;  /* 0x0002880005697984 */ /* 0x000f220000000800 */
[C---:B------:R-:W-:Y:S01]  /*3ba0*/  FFMA R29, R47.reuse, R98, R29 ;  /* 0x000000622f1d7223 */ /* 0x040fe2000000001d */
[-C--:B------:R-:W-:Y:S02]  /*3bb0*/  FFMA R53, R98, R37.reuse, R53 ;  /* 0x0000002562357223 */ /* 0x080fe40000000035 */
        /* <DEDUP_REMOVED lines=37> */
[----:B------:R-:W-:Y:S01]  /*3e10*/  LDS R94, [R27+0x540] ;  /* 0x000540001b5e7984 */ /* 0x000fe20000000800 */
[----:B------:R-:W-:Y:S01]  /*3e20*/  FFMA R83, R47, R99, R83 ;  /* 0x000000632f537223 */ /* 0x000fe20000000053 */
[----:B------:R-:W-:-:S02]  /*3e30*/  FFMA R84, R99, R37, R84 ;  /* 0x0000002563547223 */ /* 0x000fc40000000054 */
[----:B------:R-:W0:Y:S01]  /*3e40*/  LDS R108, [R5+0xc] ;  /* 0x00000c00056c7984 */ /* 0x000e220000000800 */
[C---:B------:R-:W-:Y:S01]  /*3e50*/  FFMA R85, R47.reuse, R98, R85 ;  /* 0x000000622f557223 */ /* 0x040fe20000000055 */
[-C--:B------:R-:W-:Y:S02]  /*3e60*/  FFMA R86, R98, R37.reuse, R86 ;  /* 0x0000002562567223 */ /* 0x080fe40000000056 */
[----:B------:R-:W1:Y:S01]  /*3e70*/  LDS R97, [R27+0x620] ;  /* 0x000620001b617984 */ /* 0x000e620000000800 */
[C---:B------:R-:W-:Y:S01]  /*3e80*/  FFMA R87, R47.reuse, R110, R87 ;  /* 0x0000006e2f577223 */ /* 0x040fe20000000057 */
[----:B------:R-:W-:Y:S02]  /*3e90*/  FFMA R88, R110, R37, R88 ;  /* 0x000000256e587223 */ /* 0x000fe40000000058 */
[----:B------:R-:W2:Y:S01]  /*3ea0*/  LDS R107, [R5+0x2c] ;  /* 0x00002c00056b7984 */ /* 0x000ea20000000800 */
[----:B------:R-:W-:Y:S01]  /*3eb0*/  FFMA R96, R47, R109, R96 ;  /* 0x0000006d2f607223 */ /* 0x000fe20000000060 */
[----:B------:R-:W-:-:S02]  /*3ec0*/  FFMA R95, R109, R37, R95 ;  /* 0x000000256d5f7223 */ /* 0x000fc4000000005f */
[----:B------:R-:W3:Y:S04]  /*3ed0*/  LDS R106, [R5+0x4c] ;  /* 0x00004c00056a7984 */ /* 0x000ee80000000800 */
        /* <DEDUP_REMOVED lines=10> */
[----:B0-----:R-:W-:Y:S01]  /*3f80*/  FFMA R93, R94, R108, R93 ;  /* 0x0000006c5e5d7223 */ /* 0x001fe2000000005d */
[----:B-1----:R-:W-:Y:S01]  /*3f90*/  FFMA R92, R108, R97, R92 ;  /* 0x000000616c5c7223 */ /* 0x002fe2000000005c */
[C---:B--2---:R-:W-:Y:S01]  /*3fa0*/  FFMA R91, R94.reuse, R107, R91 ;  /* 0x0000006b5e5b7223 */ /* 0x044fe2000000005b */
[-C--:B------:R-:W-:Y:S01]  /*3fb0*/  FFMA R90, R107, R97.reuse, R90 ;  /* 0x000000616b5a7223 */ /* 0x080fe2000000005a */
[----:B---3--:R-:W-:Y:S01]  /*3fc0*/  FFMA R89, R94, R106, R89 ;  /* 0x0000006a5e597223 */ /* 0x008fe20000000059 */
[----:B------:R-:W-:Y:S01]  /*3fd0*/  FFMA R66, R106, R97, R66 ;  /* 0x000000616a427223 */ /* 0x000fe20000000042 */
[C---:B----4-:R-:W-:Y:S01]  /*3fe0*/  FFMA R56, R94.reuse, R105, R56 ;  /* 0x000000695e387223 */ /* 0x050fe20000000038 */
[-C--:B------:R-:W-:Y:S01]  /*3ff0*/  FFMA R40, R105, R97.reuse, R40 ;  /* 0x0000006169287223 */ /* 0x080fe20000000028 */
[----:B------:R-:W-:Y:S01]  /*4000*/  FFMA R57, R94, R104, R57 ;  /* 0x000000685e397223 */ /* 0x000fe20000000039 */
[----:B------:R-:W-:Y:S01]  /*4010*/  FFMA R41, R104, R97, R41 ;  /* 0x0000006168297223 */ /* 0x000fe20000000029 */
[----:B------:R-:W0:Y:S01]  /*4020*/  LDS R114, [R5+0x1ac] ;  /* 0x0001ac0005727984 */ /* 0x000e220000000800 */
[----:B------:R-:W-:Y:S01]  /*4030*/  FFMA R64, R94, R103, R64 ;  /* 0x000000675e407223 */ /* 0x000fe20000000040 */
[----:B------:R-:W-:-:S02]  /*4040*/  FFMA R34, R103, R97, R34 ;  /* 0x0000006167227223 */ /* 0x000fc40000000022 */
[----:B------:R-:W1:Y:S01]  /*4050*/  LDS R113, [R5+0x1cc] ;  /* 0x0001cc0005717984 */ /* 0x000e620000000800 */
[----:B------:R-:W-:Y:S01]  /*4060*/  FFMA R32, R94, R102, R32 ;  /* 0x000000665e207223 */ /* 0x000fe20000000020 */
[----:B------:R-:W-:Y:S02]  /*4070*/  FFMA R31, R102, R97, R31 ;  /* 0x00000061661f7223 */ /* 0x000fe4000000001f */
[----:B------:R-:W-:Y:S01]  /*4080*/  LDS R112, [R5+0x1ec] ;  /* 0x0001ec0005707984 */ /* 0x000fe20000000800 */
[C---:B------:R-:W-:Y:S01]  /*4090*/  FFMA R61, R94.reuse, R101, R61 ;  /* 0x000000655e3d7223 */ /* 0x040fe2000000003d */
[-C--:B------:R-:W-:Y:S02]  /*40a0*/  FFMA R60, R101, R97.reuse, R60 ;  /* 0x00000061653c7223 */ /* 0x080fe4000000003c */
[----:B------:R-:W-:Y:S01]  /*40b0*/  LDS R111, [R5+0x20c] ;  /* 0x00020c00056f7984 */ /* 0x000fe20000000800 */
[----:B------:R-:W-:Y:S01]  /*40c0*/  FFMA R42, R94, R100, R42 ;  /* 0x000000645e2a7223 */ /* 0x000fe2000000002a */
[----:B------:R-:W-:-:S02]  /*40d0*/  FFMA R43, R100, R97, R43 ;  /* 0x00000061642b7223 */ /* 0x000fc4000000002b */
[----:B------:R-:W-:Y:S01]  /*40e0*/  LDS R110, [R5+0x22c] ;  /* 0x00022c00056e7984 */ /* 0x000fe20000000800 */
[C---:B------:R-:W-:Y:S01]  /*40f0*/  FFMA R28, R94.reuse, R99, R28 ;  /* 0x000000635e1c7223 */ /* 0x040fe2000000001c */
[-C--:B------:R-:W-:Y:S02]  /*4100*/  FFMA R44, R99, R97.reuse, R44 ;  /* 0x00000061632c7223 */ /* 0x080fe4000000002c */
[----:B------:R-:W-:Y:S01]  /*4110*/  LDS R109, [R5+0x24c] ;  /* 0x00024c00056d7984 */ /* 0x000fe20000000800 */
[----:B------:R-:W-:Y:S01]  /*4120*/  FFMA R39, R94, R98, R39 ;  /* 0x000000625e277223 */ /* 0x000fe20000000027 */
[----:B------:R-:W-:Y:S02]  /*4130*/  FFMA R45, R98, R97, R45 ;  /* 0x00000061622d7223 */ /* 0x000fe4000000002d */
[----:B------:R-:W-:Y:S01]  /*4140*/  LDS R108, [R5+0x26c] ;  /* 0x00026c00056c7984 */ /* 0x000fe20000000800 */
[----:B------:R-:W-:Y:S01]  /*4150*/  FFMA R46, R94, R47, R46 ;  /* 0x0000002f5e2e7223 */ /* 0x000fe2000000002e */
[----:B------:R-:W-:-:S02]  /*4160*/  FFMA R30, R47, R97, R30 ;  /* 0x000000612f1e7223 */ /* 0x000fc4000000001e */
[----:B------:R-:W-:Y:S01]  /*4170*/  LDS R107, [R5+0x28c] ;  /* 0x00028c00056b7984 */ /* 0x000fe20000000800 */
[C---:B------:R-:W-:Y:S01]  /*4180*/  FFMA R58, R94.reuse, R37, R58 ;  /* 0x000000255e3a7223 */ /* 0x040fe2000000003a */
[-C--:B------:R-:W-:Y:S02]  /*4190*/  FFMA R48, R37, R97.reuse, R48 ;  /* 0x0000006125307223 */ /* 0x080fe40000000030 */
[----:B------:R-:W-:Y:S04]  /*41a0*/  LDS R106, [R5+0x2ac] ;  /* 0x0002ac00056a7984 */ /* 0x000fe80000000800 */
        /* <DEDUP_REMOVED lines=8> */
[----:B------:R-:W2:Y:S04]  /*4230*/  LDS R47, [R5+0x3cc] ;  /* 0x0003cc00052f7984 */ /* 0x000ea80000000800 */
[----:B------:R-:W3:Y:S01]  /*4240*/  LDS R37, [R5+0x3ec] ;  /* 0x0003ec0005257984 */ /* 0x000ee20000000800 */
[----:B------:R-:W-:Y:S01]  /*4250*/  BAR.SYNC.DEFER_BLOCKING 0x0 ;  /* 0x0000000000007b1d */ /* 0x000fe20000010000 */
[----:B0-----:R-:W-:Y:S01]  /*4260*/  FFMA R33, R94, R114, R33 ;  /* 0x000000725e217223 */ /* 0x001fe20000000021 */
[----:B------:R-:W-:Y:S01]  /*4270*/  FFMA R50, R114, R97, R50 ;  /* 0x0000006172327223 */ /* 0x000fe20000000032 */
[----:B-1----:R-:W-:-:S03]  /*4280*/  FFMA R51, R94, R113, R51 ;  /* 0x000000715e337223 */ /* 0x002fc60000000033 */
[----:B------:R-:W-:Y:S01]  /*4290*/  BSSY.RECONVERGENT B0, `(.L_x_4) ;  /* 0x0000039000007945 */ /* 0x000fe20003800200 */
[----:B------:R0:W-:Y:S04]  /*42a0*/  @!P2 STS.64 [R6], RZ ;  /* 0x000000ff0600a388 */ /* 0x0001e80000000a00 */
[----:B------:R0:W-:Y:S01]  /*42b0*/  @!P2 STS [R6+0x8], RZ ;  /* 0x000008ff0600a388 */ /* 0x0001e20000000800 */
[----:B------:R-:W-:Y:S01]  /*42c0*/  FFMA R52, R113, R97, R52 ;  /* 0x0000006171347223 */ /* 0x000fe20000000034 */
[C---:B--2---:R-:W-:Y:S01]  /*42d0*/  FFMA R87, R94.reuse, R47, R87 ;  /* 0x0000002f5e577223 */ /* 0x044fe20000000057 */
[-C--:B------:R-:W-:Y:S01]  /*42e0*/  FFMA R88, R47, R97.reuse, R88 ;  /* 0x000000612f587223 */ /* 0x080fe20000000058 */
[----:B------:R-:W-:Y:S02]  /*42f0*/  HFMA2 R47, -RZ, RZ, 0, 0 ;  /* 0x00000000ff2f7431 */ /* 0x000fe400000001ff */
        /* <DEDUP_REMOVED lines=17> */
[-C--:B------:R-:W-:Y:S01]  /*4410*/  FFMA R74, R102, R97.reuse, R74 ;  /* 0x00000061664a7223 */ /* 0x080fe2000000004a */
[----:B------:R-:W-:Y:S01]  /*4420*/  FFMA R75, R94, R104, R75 ;  /* 0x000000685e4b7223 */ /* 0x000fe2000000004b */
[----:B------:R-:W-:Y:S01]  /*4430*/  FFMA R76, R104, R97, R76 ;  /* 0x00000061684c7223 */ /* 0x000fe2000000004c */
[C---:B------:R-:W-:Y:S01]  /*4440*/  FFMA R77, R94.reuse, R103, R77 ;  /* 0x000000675e4d7223 */ /* 0x040fe2000000004d */
        /* <DEDUP_REMOVED lines=9> */
[----:B---3--:R-:W-:Y:S01]  /*44e0*/  FFMA R96, R94, R37, R96 ;  /* 0x000000255e607223 */ /* 0x008fe20000000060 */
[----:B------:R-:W-:Y:S01]  /*44f0*/  FFMA R95, R37, R97, R95 ;  /* 0x00000061255f7223 */ /* 0x000fe2000000005f */
[----:B0-----:R-:W-:Y:S06]  /*4500*/  @!P2 BRA `(.L_x_5) ;  /* 0x000000000044a947 */ /* 0x001fec0003800000 */
[----:B------:R-:W-:Y:S01]  /*4510*/  ISETP.GT.U32.AND P2, PT, R25, 0x38, PT ;  /* 0x000000381900780c */ /* 0x000fe20003f44070 */
[--C-:B------:R-:W-:Y:S01]  /*4520*/  IMAD.WIDE R98, R22, 0x4, R62.reuse ;  /* 0x0000000416627825 */ /* 0x100fe200078e023e */
[----:B------:R-:W-:Y:S02]  /*4530*/  MOV R37, RZ ;  /* 0x000000ff00257202 */ /* 0x000fe40000000f00 */
[----:B------:R-:W-:Y:S01]  /*4540*/  MOV R97, RZ ;  /* 0x000000ff00617202 */ /* 0x000fe20000000f00 */
[----:B------:R-:W-:Y:S01]  /*4550*/  IMAD.WIDE R100, R21, 0x4, R62 ;  /* 0x0000000415647825 */ /* 0x000fe200078e023e */
[----:B------:R-:W-:-:S07]  /*4560*/  MOV R105, RZ ;  /* 0x000000ff00697202 */ /* 0x000fce0000000f00 */
[----:B------:R-:W-:Y:S01]  /*4570*/  @!P2 IMAD.WIDE R102, R20, 0x4, R62 ;  /* 0x000000041466a825 */ /* 0x000fe200078e023e */
[----:B------:R-:W2:Y:S01]  /*4580*/  @!P2 LDG.E.CONSTANT R37, desc[UR8][R98.64] ;  /* 0x000000086225a981 */ /* 0x000ea2000c1e9900 */
[----:B------:R-:W-:-:S03]  /*4590*/  LOP3.LUT R94, R8, 0xff, RZ, 0xc0, !PT ;  /* 0x000000ff085e7812 */ /* 0x000fc600078ec0ff */
[----:B------:R-:W3:Y:S04]  /*45a0*/  @!P2 LDG.E.CONSTANT R97, desc[UR8][R100.64] ;  /* 0x000000086461a981 */ /* 0x000ee8000c1e9900 */
[----:B------:R-:W4:Y:S01]  /*45b0*/  @!P2 LDG.E.CONSTANT R105, desc[UR8][R102.64] ;  /* 0x000000086669a981 */ /* 0x000f22000c1e9900 */
[----:B------:R-:W-:-:S13]  /*45c0*/  ISETP.GT.U32.OR P2, PT, R94, 0xc, P2 ;  /* 0x0000000c5e00780c */ /* 0x000fda0001744470 */
[----:B------:R-:W-:-:S05]  /*45d0*/  @!P2 IMAD.WIDE R62, R19, 0x4, R62 ;  /* 0x00000004133ea825 */ /* 0x000fca00078e023e */
[----:B------:R0:W5:Y:S04]  /*45e0*/  @!P2 LDG.E.CONSTANT R47, desc[UR8][R62.64] ;  /* 0x000000083e2fa981 */ /* 0x000168000c1e9900 */
[----:B--2---:R0:W-:Y:S04]  /*45f0*/  STS [R6], R37 ;  /* 0x0000002506007388 */ /* 0x0041e80000000800 */
[----:B---3--:R0:W-:Y:S04]  /*4600*/  STS [R6+0x4], R97 ;  /* 0x0000046106007388 */ /* 0x0081e80000000800 */
[----:B----4-:R0:W-:Y:S02]  /*4610*/  STS [R6+0x8], R105 ;  /* 0x0000086906007388 */ /* 0x0101e40000000800 */
.L_x_5:
[----:B------:R-:W-:Y:S05]  /*4620*/  BSYNC.RECONVERGENT B0 ;  /* 0x0000000000007941 */ /* 0x000fea0003800200 */
.L_x_4:
[----:B------:R-:W1:Y:S08]  /*4630*/  @P5 LDC.64 R100, c[0x0][0x390] ;  /* 0x0000e400ff645b82 */ /* 0x000e700000000a00 */
[----:B------:R-:W2:Y:S08]  /*4640*/  @P0 LDC.64 R98, c[0x0][0x390] ;  /* 0x0000e400ff620b82 */ /* 0x000eb00000000a00 */
[----:B0-----:R-:W0:Y:S01]  /*4650*/  @P1 LDC.64 R62, c[0x0][0x390] ;  /* 0x0000e400ff3e1b82 */ /* 0x001e220000000a00 */
[----:B-1----:R-:W-:-:S06]  /*4660*/  @P5 IMAD.WIDE.U32 R100, R11, 0x4, R100 ;  /* 0x000000040b645825 */ /* 0x002fcc00078e0064 */
[----:B------:R-:W3:Y:S01]  /*4670*/  @P5 LDG.E.CONSTANT R100, desc[UR8][R100.64] ;  /* 0x0000000864645981 */ /* 0x000ee2000c1e9900 */
[----:B--2---:R-:W-:-:S06]  /*4680*/  @P0 IMAD.WIDE.U32 R98, R15, 0x4, R98 ;  /* 0x000000040f620825 */ /* 0x004fcc00078e0062 */
[----:B------:R1:W2:Y:S01]  /*4690*/  @P0 LDG.E.CONSTANT R98, desc[UR8][R98.64] ;  /* 0x0000000862620981 */ /* 0x0002a2000c1e9900 */
[----:B0-----:R-:W-:-:S06]  /*46a0*/  @P1 IMAD.WIDE.U32 R62, R14, 0x4, R62 ;  /* 0x000000040e3e1825 */ /* 0x001fcc00078e003e */
[----:B------:R0:W4:Y:S01]  /*46b0*/  @P1 LDG.E.CONSTANT R62, desc[UR8][R62.64] ;  /* 0x000000083e3e1981 */ /* 0x000122000c1e9900 */
[C---:B------:R-:W-:Y:S02]  /*46c0*/  @P5 ISETP.GT.U32.AND P2, PT, R0.reuse, 0x37, PT ;  /* 0x000000370000580c */ /* 0x040fe40003f44070 */
[C---:B------:R-:W-:Y:S02]  /*46d0*/  @P0 ISETP.GT.U32.AND P3, PT, R0.reuse, 0x37, PT ;  /* 0x000000370000080c */ /* 0x040fe40003f64070 */
[----:B------:R-:W-:Y:S02]  /*46e0*/  @P0 MOV R37, 0x81 ;  /* 0x0000008100250802 */ /* 0x000fe40000000f00 */
[----:B------:R-:W-:Y:S02]  /*46f0*/  MOV R104, 0x400 ;  /* 0x0000040000687802 */ /* 0x000fe40000000f00 */
[----:B------:R-:W-:Y:S02]  /*4700*/  @P1 ISETP.GT.U32.AND P4, PT, R0, 0x37, PT ;  /* 0x000000370000180c */ /* 0x000fe40003f84070 */
[----:B------:R-:W-:-:S02]  /*4710*/  @P1 MOV R103, 0x82 ;  /* 0x0000008200671802 */ /* 0x000fc40000000f00 */
[----:B------:R-:W-:Y:S02]  /*4720*/  @P0 SEL R102, R37, 0x1, P3 ;  /* 0x0000000125660807 */ /* 0x000fe40001800000 */
[----:B------:R-:W-:Y:S02]  /*4730*/  @P5 SEL R94, RZ, 0x80, !P2 ;  /* 0x00000080ff5e5807 */ /* 0x000fe40005000000 */
[C---:B------:R-:W-:Y:S02]  /*4740*/  @P5 IADD3 R37, PT, PT, R104.reuse, 0x32c4, RZ ;  /* 0x000032c468255810 */ /* 0x040fe40007ffe0ff */
[C---:B------:R-:W-:Y:S02]  /*4750*/  @P0 IADD3 R97, PT, PT, R104.reuse, 0x32c4, RZ ;  /* 0x000032c468610810 */ /* 0x040fe40007ffe0ff */
[----:B-1----:R-:W-:Y:S02]  /*4760*/  @P1 IADD3 R99, PT, PT, R104, 0x32c4, RZ ;  /* 0x000032c468631810 */ /* 0x002fe40007ffe0ff */
[----:B------:R-:W-:Y:S01]  /*4770*/  @P1 SEL R104, R103, 0x2, P4 ;  /* 0x0000000267681807 */ /* 0x000fe20002000000 */
[C---:B------:R-:W-:Y:S01]  /*4780*/  @P5 IMAD R94, R3.reuse, 0x3, R94 ;  /* 0x00000003035e5824 */ /* 0x040fe200078e025e */
[C---:B------:R-:W-:Y:S01]  /*4790*/  @P5 LEA R37, R26.reuse, R37, 0x18 ;  /* 0x000000251a255211 */ /* 0x040fe200078ec0ff */
[C---:B------:R-:W-:Y:S01]  /*47a0*/  @P0 IMAD R102, R3.reuse, 0x3, R102 ;  /* 0x0000000303660824 */ /* 0x040fe200078e0266 */
[C---:B0-----:R-:W-:Y:S01]  /*47b0*/  @P0 LEA R63, R26.reuse, R97, 0x18 ;  /* 0x000000611a3f0211 */ /* 0x041fe200078ec0ff */
[----:B------:R-:W-:Y:S01]  /*47c0*/  @P1 IMAD R104, R3, 0x3, R104 ;  /* 0x0000000303681824 */ /* 0x000fe200078e0268 */
[----:B------:R-:W-:-:S02]  /*47d0*/  @P1 LEA R101, R26, R99, 0x18 ;  /* 0x000000631a651211 */ /* 0x000fc400078ec0ff */
[----:B------:R-:W-:Y:S02]  /*47e0*/  @P5 LEA R97, R94, R37, 0x2 ;  /* 0x000000255e615211 */ /* 0x000fe400078e10ff */
[----:B------:R-:W-:Y:S02]  /*47f0*/  @P0 LEA R99, R102, R63, 0x2 ;  /* 0x0000003f66630211 */ /* 0x000fe400078e10ff */
[----:B------:R-:W-:Y:S01]  /*4800*/  @P1 LEA R101, R104, R101, 0x2 ;  /* 0x0000006568651211 */ /* 0x000fe200078e10ff */
[----:B-----5:R-:W-:Y:S04]  /*4810*/  STS [R6+0xc], R47 ;  /* 0x00000c2f06007388 */ /* 0x020fe80000000800 */
[----:B---3--:R-:W-:Y:S04]  /*4820*/  @P5 STS [R97], R100 ;  /* 0x0000006461005388 */ /* 0x008fe80000000800 */
[----:B--2---:R-:W-:Y:S04]  /*4830*/  @P0 STS [R99], R98 ;  /* 0x0000006263000388 */ /* 0x004fe80000000800 */
[----:B----4-:R-:W-:Y:S01]  /*4840*/  @P1 STS [R101], R62 ;  /* 0x0000003e65001388 */ /* 0x010fe20000000800 */
[----:B------:R-:W-:Y:S06]  /*4850*/  BAR.SYNC.DEFER_BLOCKING 0x0 ;  /* 0x0000000000007b1d */ /* 0x000fec0000010000 */
[----:B------:R-:W-:Y:S04]  /*4860*/  LDS R26, [R27] ;  /* 0x000000001b1a7984 */ /* 0x000fe80000000800 */
[----:B------:R-:W0:Y:S04]  /*4870*/  LDS R63, [R5] ;  /* 0x00000000053f7984 */ /* 0x000e280000000800 */
[----:B------:R-:W1:Y:S04]  /*4880*/  LDS R37, [R27+0xe0] ;  /* 0x0000e0001b257984 */ /* 0x000e680000000800 */
[----:B------:R-:W2:Y:S04]  /*4890*/  LDS R94, [R5+0x20] ;  /* 0x00002000055e7984 */ /* 0x000ea80000000800 */
[----:B------:R-:W3:Y:S04]  /*48a0*/  LDS R97, [R5+0x180] ;  /* 0x0001800005617984 */ /* 0x000ee80000000800 */
[----:B------:R-:W4:Y:S04]  /*48b0*/  LDS R47, [R5+0x260] ;  /* 0x00026000052f7984 */ /* 0x000f280000000800 */
[----:B------:R-:W4:Y:S04]  /*48c0*/  LDS R106, [R5+0x40] ;  /* 0x00004000056a7984 */ /* 0x000f280000000800 */
[----:B------:R-:W4:Y:S04]  /*48d0*/  LDS R107, [R5+0x60] ;  /* 0x00006000056b7984 */ /* 0x000f280000000800 */
[----:B------:R-:W4:Y:S04]  /*48e0*/  LDS R108, [R5+0x80] ;  /* 0x00008000056c7984 */ /* 0x000f280000000800 */
[----:B------:R-:W4:Y:S04]  /*48f0*/  LDS R105, [R5+0xe0] ;  /* 0x0000e00005697984 */ /* 0x000f280000000800 */
[----:B------:R-:W4:Y:S01]  /*4900*/  LDS R104, [R5+0x100] ;  /* 0x0001000005687984 */ /* 0x000f220000000800 */
[----:B0-----:R-:W-:-:S03]  /*4910*/  FFMA R93, R26, R63, R93 ;  /* 0x0000003f1a5d7223 */ /* 0x001fc6000000005d */
[----:B------:R-:W0:Y:S01]  /*4920*/  LDS R103, [R5+0x120] ;  /* 0x0001200005677984 */ /* 0x000e220000000800 */
[----:B-1----:R-:W-:-:S03]  /*4930*/  FFMA R92, R63, R37, R92 ;  /* 0x000000253f5c7223 */ /* 0x002fc6000000005c */
[----:B------:R-:W1:Y:S01]  /*4940*/  LDS R102, [R5+0x140] ;  /* 0x0001400005667984 */ /* 0x000e620000000800 */
[----:B--2---:R-:W-:Y:S01]  /*4950*/  FFMA R91, R26, R94, R91 ;  /* 0x0000005e1a5b7223 */ /* 0x004fe2000000005b */
[----:B------:R-:W-:Y:S02]  /*4960*/  FFMA R90, R94, R37, R90 ;  /* 0x000000255e5a7223 */ /* 0x000fe4000000005a */
[----:B------:R-:W2:Y:S04]  /*4970*/  LDS R101, [R5+0x160] ;  /* 0x0001600005657984 */ /* 0x000ea80000000800 */
[----:B------:R-:W2:Y:S04]  /*4980*/  LDS R100, [R5+0x1a0] ;  /* 0x0001a00005647984 */ /* 0x000ea80000000800 */
[----:B------:R-:W2:Y:S04]  /*4990*/  LDS R99, [R5+0x1c0] ;  /* 0x0001c00005637984 */ /* 0x000ea80000000800 */
[----:B------:R-:W2:Y:S04]  /*49a0*/  LDS R98, [R5+0x1e0] ;  /* 0x0001e00005627984 */ /* 0x000ea80000000800 */
[----:B------:R-:W2:Y:S04]  /*49b0*/  LDS R94, [R5+0x200] ;  /* 0x00020000055e7984 */ /* 0x000ea80000000800 */
[----:B------:R-:W2:Y:S04]  /*49c0*/  LDS R63, [R5+0x220] ;  /* 0x00022000053f7984 */ /* 0x000ea80000000800 */
[----:B------:R-:W2:Y:S01]  /*49d0*/  LDS R62, [R5+0x240] ;  /* 0x00024000053e7984 */ /* 0x000ea20000000800 */
[C---:B---3--:R-:W-:Y:S01]  /*49e0*/  FFMA R58, R26.reuse, R97, R58 ;  /* 0x000000611a3a7223 */ /* 0x048fe2000000003a */
[----:B------:R-:W-:Y:S01]  /*49f0*/  FFMA R48, R97, R37, R48 ;  /* 0x0000002561307223 */ /* 0x000fe20000000030 */
[C---:B----4-:R-:W-:Y:S01]  /*4a00*/  FFMA R59, R26.reuse, R47, R59 ;  /* 0x0000002f1a3b7223 */ /* 0x050fe2000000003b */
        /* <DEDUP_REMOVED lines=15> */
[-C--:B------:R-:W-:Y:S01]  /*4b00*/  FFMA R30, R101, R37.reuse, R30 ;  /* 0x00000025651e7223 */ /* 0x080fe2000000001e */
[----:B------:R-:W0:Y:S01]  /*4b10*/  LDS R97, [R5+0x320] ;  /* 0x0003200005617984 */ /* 0x000e220000000800 */
[----:B------:R-:W-:Y:S01]  /*4b20*/  FFMA R33, R26, R100, R33 ;  /* 0x000000641a217223 */ /* 0x000fe20000000021 */
[-C--:B------:R-:W-:Y:S01]  /*4b30*/  FFMA R50, R100, R37.reuse, R50 ;  /* 0x0000002564327223 */ /* 0x080fe20000000032 */
[----:B------:R-:W-:Y:S01]  /*4b40*/  FFMA R47, R47, R37, R38 ;  /* 0x000000252f2f7223 */ /* 0x000fe20000000026 */
[C---:B------:R-:W-:Y:S01]  /*4b50*/  FFMA R51, R26.reuse, R99, R51 ;  /* 0x000000631a337223 */ /* 0x040fe20000000033 */
[-C--:B------:R-:W-:Y:S01]  /*4b60*/  FFMA R52, R99, R37.reuse, R52 ;  /* 0x0000002563347223 */ /* 0x080fe20000000034 */
[----:B------:R-:W1:Y:S01]  /*4b70*/  LDS R109, [R5+0xa0] ;  /* 0x0000a000056d7984 */ /* 0x000e620000000800 */
[----:B------:R-:W-:Y:S01]  /*4b80*/  FFMA R29, R26, R98, R29 ;  /* 0x000000621a1d7223 */ /* 0x000fe2000000001d */
[----:B------:R-:W-:-:S02]  /*4b90*/  FFMA R53, R98, R37, R53 ;  /* 0x0000002562357223 */ /* 0x000fc40000000035 */
[----:B------:R-:W2:Y:S01]  /*4ba0*/  LDS R110, [R5+0xc0] ;  /* 0x0000c000056e7984 */ /* 0x000ea20000000800 */
[----:B------:R-:W-:Y:S01]  /*4bb0*/  FFMA R65, R26, R94, R65 ;  /* 0x0000005e1a417223 */ /* 0x000fe20000000041 */
[----:B------:R-:W-:Y:S02]  /*4bc0*/  FFMA R54, R94, R37, R54 ;  /* 0x000000255e367223 */ /* 0x000fe40000000036 */
[----:B------:R-:W3:Y:S01]  /*4bd0*/  LDS R108, [R5+0x280] ;  /* 0x00028000056c7984 */ /* 0x000ee20000000800 */
[C---:B------:R-:W-:Y:S01]  /*4be0*/  FFMA R35, R26.reuse, R63, R35 ;  /* 0x0000003f1a237223 */ /* 0x040fe20000000023 */
[-C--:B------:R-:W-:Y:S02]  /*4bf0*/  FFMA R55, R63, R37.reuse, R55 ;  /* 0x000000253f377223 */ /* 0x080fe40000000037 */
        /* <DEDUP_REMOVED lines=17> */
[----:B------:R-:W-:Y:S01]  /*4d10*/  FFMA R78, R97, R37, R78 ;  /* 0x00000025614e7223 */ /* 0x000fe2000000004e */
        /* <DEDUP_REMOVED lines=13> */
[-C--:B------:R-:W-:Y:S01]  /*4df0*/  FFMA R76, R102, R37.reuse, R76 ;  /* 0x00000025664c7223 */ /* 0x080fe2000000004c */
[----:B------:R-:W0:Y:S01]  /*4e00*/  LDS R97, [R5+0x104] ;  /* 0x0001040005617984 */ /* 0x000e220000000800 */
        /* <DEDUP_REMOVED lines=12> */
[----:B------:R-:W1:Y:S01]  /*4ed0*/  LDS R109, [R5+0x44] ;  /* 0x00004400056d7984 */ /* 0x000e620000000800 */
[----:B------:R-:W-:-:S03]  /*4ee0*/  FFMA R93, R62, R94, R93 ;  /* 0x0000005e3e5d7223 */ /* 0x000fc6000000005d */
[----:B------:R-:W2:Y:S01]  /*4ef0*/  LDS R107, [R5+0x84] ;  /* 0x00008400056b7984 */ /* 0x000ea20000000800 */
[----:B------:R-:W-:-:S03]  /*4f00*/  FFMA R92, R94, R38, R92 ;  /* 0x000000265e5c7223 */ /* 0x000fc6000000005c */
[----:B------:R-:W3:Y:S01]  /*4f10*/  LDS R106, [R5+0xa4] ;  /* 0x0000a400056a7984 */ /* 0x000ee20000000800 */
        /* <DEDUP_REMOVED lines=15> */
[-C--:B------:R-:W-:Y:S01]  /*5010*/  FFMA R43, R97, R38.reuse, R43 ;  /* 0x00000026612b7223 */ /* 0x080fe2000000002b */
[C---:B-1----:R-:W-:Y:S01]  /*5020*/  FFMA R89, R62.reuse, R109, R89 ;  /* 0x0000006d3e597223 */ /* 0x042fe20000000059 */
        /* <DEDUP_REMOVED lines=8> */
[----:B------:R-:W-:Y:S01]  /*50b0*/  FFMA R60, R102, R38, R60 ;  /* 0x00000026663c7223 */ /* 0x000fe2000000003c */
[----:B------:R-:W0:Y:S01]  /*50c0*/  LDS R97, [R5+0x2a4] ;  /* 0x0002a40005617984 */ /* 0x000e220000000800 */
[----:B------:R-:W-:Y:S01]  /*50d0*/  FFMA R28, R62, R104, R28 ;  /* 0x000000683e1c7223 */ /* 0x000fe2000000001c */
[-C--:B------:R-:W-:Y:S01]  /*50e0*/  FFMA R44, R104, R38.reuse, R44 ;  /* 0x00000026682c7223 */ /* 0x080fe2000000002c */
[C---:B------:R-:W-:Y:S01]  /*50f0*/  FFMA R39, R62.reuse, R101, R39 ;  /* 0x000000653e277223 */ /* 0x040fe20000000027 */
        /* <DEDUP_REMOVED lines=9> */
[----:B------:R-:W1:Y:S01]  /*5190*/  LDS R108, [R5+0x64] ;  /* 0x00006400056c7984 */ /* 0x000e620000000800 */
[----:B------:R-:W-:Y:S01]  /*51a0*/  FFMA R29, R62, R94, R29 ;  /* 0x0000005e3e1d7223 */ /* 0x000fe2000000001d */
[----:B------:R-:W-:-:S02]  /*51b0*/  FFMA R53, R94, R38, R53 ;  /* 0x000000265e357223 */ /* 0x000fc40000000035 */
[----:B------:R-:W2:Y:S01]  /*51c0*/  LDS R107, [R5+0x264] ;  /* 0x00026400056b7984 */ /* 0x000ea20000000800 */
[C---:B------:R-:W-:Y:S01]  /*51d0*/  FFMA R65, R62.reuse, R63, R65 ;  /* 0x0000003f3e417223 */ /* 0x040fe20000000041 */
[-C--:B------:R-:W-:Y:S02]  /*51e0*/  FFMA R54, R63, R38.reuse, R54 ;  /* 0x000000263f367223 */ /* 0x080fe40000000036 */
[----:B------:R-:W3:Y:S01]  /*51f0*/  LDS R102, [R5+0x284] ;  /* 0x0002840005667984 */ /* 0x000ee20000000800 */
[C---:B------:R-:W-:Y:S01]  /*5200*/  FFMA R35, R62.reuse, R37, R35 ;  /* 0x000000253e237223 */ /* 0x040fe20000000023 */
        /* <DEDUP_REMOVED lines=24> */
[----:B------:R-:W0:Y:S01]  /*5390*/  LDS R97, [R5+0x68] ;  /* 0x0000680005617984 */ /* 0x000e220000000800 */
[----:B----4-:R-:W-:Y:S01]  /*53a0*/  FFMA R71, R62, R106, R71 ;  /* 0x0000006a3e477223 */ /* 0x010fe20000000047 */
        /* <DEDUP_REMOVED lines=12> */
[----:B------:R-:W-:Y:S01]  /*5470*/  FFMA R84, R98, R38, R84 ;  /* 0x0000002662547223 */ /* 0x000fe20000000054 */
[C---:B------:R-:W-:Y:S01]  /*5480*/  FFMA R85, R62.reuse, R109, R85 ;  /* 0x0000006d3e557223 */ /* 0x040fe20000000055 */
[----:B------:R-:W-:Y:S01]  /*5490*/  FFMA R87, R62, R94, R87 ;  /* 0x0000005e3e577223 */ /* 0x000fe20000000057 */
[----:B------:R-:W-:Y:S01]  /*54a0*/  FFMA R88, R94, R38, R88 ;  /* 0x000000265e587223 */ /* 0x000fe20000000058 */
[----:B------:R-:W1:Y:S01]  /*54b0*/  LDS R108, [R5+0x28] ;  /* 0x00002800056c7984 */ /* 0x000e620000000800 */
[----:B------:R-:W-:-:S03]  /*54c0*/  FFMA R96, R62, R103, R96 ;  /* 0x000000673e607223 */ /* 0x000fc60000000060 */
[----:B------:R-:W2:Y:S04]  /*54d0*/  LDS R102, [R5+0x48] ;  /* 0x0000480005667984 */ /* 0x000ea80000000800 */
[----:B------:R-:W3:Y:S01]  /*54e0*/  LDS R107, [R5+0x88] ;  /* 0x00008800056b7984 */ /* 0x000ee20000000800 */
[----:B------:R-:W-:-:S03]  /*54f0*/  FFMA R93, R26, R63, R93 ;  /* 0x0000003f1a5d7223 */ /* 0x000fc6000000005d */
        /* <DEDUP_REMOVED lines=11> */
[-C--:B------:R-:W-:Y:S01]  /*55b0*/  FFMA R86, R109, R38.reuse, R86 ;  /* 0x000000266d567223 */ /* 0x080fe20000000056 */
[----:B------:R-:W-:Y:S01]  /*55c0*/  FFMA R95, R103, R38, R95 ;  /* 0x00000026675f7223 */ /* 0x000fe2000000005f */
[C---:B0-----:R-:W-:Y:S01]  /*55d0*/  FFMA R56, R26.reuse, R97, R56 ;  /* 0x000000611a387223 */ /* 0x041fe20000000038 */
[-C--:B------:R-:W-:Y:S01]  /*55e0*/  FFMA R40, R97, R37.reuse, R40 ;  /* 0x0000002561287223 */ /* 0x080fe20000000028 */
[----:B-1----:R-:W-:Y:S01]  /*55f0*/  FFMA R91, R26, R108, R91 ;  /* 0x0000006c1a5b7223 */ /* 0x002fe2000000005b */
[-C--:B------:R-:W-:Y:S01]  /*5600*/  FFMA R90, R108, R37.reuse, R90 ;  /* 0x000000256c5a7223 */ /* 0x080fe2000000005a */
[----:B--2---:R-:W-:Y:S01]  /*5610*/  FFMA R89, R26, R102, R89 ;  /* 0x000000661a597223 */ /* 0x004fe20000000059 */
[----:B------:R-:W-:Y:S01]  /*5620*/  FFMA R66, R102, R37, R66 ;  /* 0x0000002566427223 */ /* 0x000fe20000000042 */
[----:B------:R-:W0:Y:S01]  /*5630*/  LDS R97, [R5+0x228] ;  /* 0x0002280005617984 */ /* 0x000e220000000800 */
[C---:B---3--:R-:W-:Y:S01]  /*5640*/  FFMA R57, R26.reuse, R107, R57 ;  /* 0x0000006b1a397223 */ /* 0x048fe20000000039 */
[-C--:B------:R-:W-:Y:S01]  /*5650*/  FFMA R41, R107, R37.reuse, R41 ;  /* 0x000000256b297223 */ /* 0x080fe20000000029 */
[----:B----4-:R-:W-:Y:S01]  /*5660*/  FFMA R64, R26, R106, R64 ;  /* 0x0000006a1a407223 */ /* 0x010fe20000000040 */
[----:B------:R-:W-:Y:S01]  /*5670*/  FFMA R34, R106, R37, R34 ;  /* 0x000000256a227223 */ /* 0x000fe20000000022 */
[C---:B------:R-:W-:Y:S01]  /*5680*/  FFMA R32, R26.reuse, R101, R32 ;  /* 0x000000651a207223 */ /* 0x040fe20000000020 */
[-C--:B------:R-:W-:Y:S01]  /*5690*/  FFMA R31, R101, R37.reuse, R31 ;  /* 0x00000025651f7223 */ /* 0x080fe2000000001f */
[----:B------:R-:W1:Y:S01]  /*56a0*/  LDS R38, [R5+0x268] ;  /* 0x0002680005267984 */ /* 0x000e620000000800 */
[----:B------:R-:W-:Y:S01]  /*56b0*/  FFMA R61, R26, R100, R61 ;  /* 0x000000641a3d7223 */ /* 0x000fe2000000003d */
[----:B------:R-:W-:Y:S01]  /*56c0*/  FFMA R60, R100, R37, R60 ;  /* 0x00000025643c7223 */ /* 0x000fe2000000003c */
[C---:B------:R-:W-:Y:S01]  /*56d0*/  FFMA R42, R26.reuse, R105, R42 ;  /* 0x000000691a2a7223 */ /* 0x040fe2000000002a */
[-C--:B------:R-:W-:Y:S01]  /*56e0*/  FFMA R43, R105, R37.reuse, R43 ;  /* 0x00000025692b7223 */ /* 0x080fe2000000002b */
[----:B------:R-:W-:Y:S01]  /*56f0*/  FFMA R28, R26, R104, R28 ;  /* 0x000000681a1c7223 */ /* 0x000fe2000000001c */
[----:B------:R-:W-:Y:S01]  /*5700*/  FFMA R44, R104, R37, R44 ;  /* 0x00000025682c7223 */ /* 0x000fe2000000002c */
[----:B------:R-:W2:Y:S01]  /*5710*/  LDS R103, [R5+0x1a8] ;  /* 0x0001a80005677984 */ /* 0x000ea20000000800 */
[----:B------:R-:W-:Y:S01]  /*5720*/  FFMA R39, R26, R99, R39 ;  /* 0x000000631a277223 */ /* 0x000fe20000000027 */
[----:B------:R-:W-:-:S02]  /*5730*/  FFMA R45, R99, R37, R45 ;  /* 0x00000025632d7223 */ /* 0x000fc4000000002d */
[----:B------:R-:W3:Y:S01]  /*5740*/  LDS R102, [R5+0x208] ;  /* 0x0002080005667984 */ /* 0x000ee20000000800 */
        /* <DEDUP_REMOVED lines=8> */
[----:B------:R-:W4:Y:S01]  /*57d0*/  LDS R109, [R5+0x2a8] ;  /* 0x0002a800056d7984 */ /* 0x000f220000000800 */
        /* <DEDUP_REMOVED lines=14> */
[C---:B-1----:R-:W-:Y:S01]  /*58c0*/  FFMA R59, R26.reuse, R38, R59 ;  /* 0x000000261a3b7223 */ /* 0x042fe2000000003b */
[C---:B--2---:R-:W-:Y:S01]  /*58d0*/  FFMA R33, R26.reuse, R103, R33 ;  /* 0x000000671a217223 */ /* 0x044fe20000000021 */
[-C--:B------:R-:W-:Y:S01]  /*58e0*/  FFMA R50, R103, R37.reuse, R50 ;  /* 0x0000002567327223 */ /* 0x080fe20000000032 */
[----:B---3--:R-:W-:Y:S01]  /*58f0*/  FFMA R65, R26, R102, R65 ;  /* 0x000000661a417223 */ /* 0x008fe20000000041 */
[----:B------:R-:W-:Y:S01]  /*5900*/  FFMA R54, R102, R37, R54 ;  /* 0x0000002566367223 */ /* 0x000fe20000000036 */
[----:B------:R-:W-:Y:S01]  /*5910*/  LDS R97, [R27+0x540] ;  /* 0x000540001b617984 */ /* 0x000fe20000000800 */
[----:B----4-:R-:W-:Y:S01]  /*5920*/  FFMA R36, R26, R101, R36 ;  /* 0x000000651a247223 */ /* 0x010fe20000000024 */
[-C--:B------:R-:W-:Y:S01]  /*5930*/  FFMA R49, R101, R37.reuse, R49 ;  /* 0x0000002565317223 */ /* 0x080fe20000000031 */
[-C--:B------:R-:W-:Y:S01]  /*5940*/  FFMA R38, R38, R37.reuse, R47 ;  /* 0x0000002526267223 */ /* 0x080fe2000000002f */
[----:B------:R-:W-:Y:S01]  /*5950*/  FFMA R67, R26, R100, R67 ;  /* 0x000000641a437223 */ /* 0x000fe20000000043 */
[----:B------:R-:W-:Y:S01]  /*5960*/  FFMA R68, R100, R37, R68 ;  /* 0x0000002564447223 */ /* 0x000fe20000000044 */
[C---:B------:R-:W-:Y:S01]  /*5970*/  FFMA R69, R26.reuse, R109, R69 ;  /* 0x0000006d1a457223 */ /* 0x040fe20000000045 */
[C---:B------:R-:W-:Y:S01]  /*5980*/  FFMA R71, R26.reuse, R108, R71 ;  /* 0x0000006c1a477223 */ /* 0x040fe20000000047 */
[C---:B------:R-:W-:Y:S01]  /*5990*/  FFMA R73, R26.reuse, R99, R73 ;  /* 0x000000631a497223 */ /* 0x040fe20000000049 */
[----:B------:R-:W-:Y:S01]  /*59a0*/  FFMA R74, R99, R37, R74 ;  /* 0x00000025634a7223 */ /* 0x000fe2000000004a */
[C---:B------:R-:W-:Y:S01]  /*59b0*/  FFMA R75, R26.reuse, R107, R75 ;  /* 0x0000006b1a4b7223 */ /* 0x040fe2000000004b */
[----:B------:R-:W-:Y:S01]  /*59c0*/  FFMA R77, R26, R98, R77 ;  /* 0x000000621a4d7223 */ /* 0x000fe2000000004d */
[-C--:B------:R-:W-:Y:S01]  /*59d0*/  FFMA R78, R98, R37.reuse, R78 ;  /* 0x00000025624e7223 */ /* 0x080fe2000000004e */
[----:B------:R-:W-:Y:S01]  /*59e0*/  FFMA R79, R26, R94, R79 ;  /* 0x0000005e1a4f7223 */ /* 0x000fe2000000004f */
[----:B------:R-:W0:Y:S01]  /*59f0*/  LDS R103, [R5+0xc] ;  /* 0x00000c0005677984 */ /* 0x000e220000000800 */
[----:B------:R-:W-:Y:S01]  /*5a00*/  FFMA R80, R94, R37, R80 ;  /* 0x000000255e507223 */ /* 0x000fe20000000050 */
[----:B------:R-:W-:-:S02]  /*5a10*/  FFMA R81, R26, R106, R81 ;  /* 0x0000006a1a517223 */ /* 0x000fc40000000051 */
[----:B------:R-:W1:Y:S01]  /*5a20*/  LDS R27, [R27+0x620] ;  /* 0x000620001b1b7984 */ /* 0x000e620000000800 */
[C---:B------:R-:W-:Y:S01]  /*5a30*/  FFMA R83, R26.reuse, R63, R83 ;  /* 0x0000003f1a537223 */ /* 0x040fe20000000053 */
[-C--:B------:R-:W-:Y:S02]  /*5a40*/  FFMA R84, R63, R37.reuse, R84 ;  /* 0x000000253f547223 */ /* 0x080fe40000000054 */
[----:B------:R-:W2:Y:S01]  /*5a50*/  LDS R102, [R5+0x2c] ;  /* 0x00002c0005667984 */ /* 0x000ea20000000800 */
[----:B------:R-:W-:Y:S01]  /*5a60*/  FFMA R85, R26, R62, R85 ;  /* 0x0000003e1a557223 */ /* 0x000fe20000000055 */
[----:B------:R-:W-:Y:S02]  /*5a70*/  FFMA R86, R62, R37, R86 ;  /* 0x000000253e567223 */ /* 0x000fe40000000056 */
        /* <DEDUP_REMOVED lines=12> */
[-C--:B------:R-:W-:Y:S01]  /*5b40*/  FFMA R72, R108, R37.reuse, R72 ;  /* 0x000000256c487223 */ /* 0x080fe20000000048 */
[-C--:B------:R-:W-:Y:S01]  /*5b50*/  FFMA R76, R107, R37.reuse, R76 ;  /* 0x000000256b4c7223 */ /* 0x080fe2000000004c */
[-C--:B------:R-:W-:Y:S01]  /*5b60*/  FFMA R82, R106, R37.reuse, R82 ;  /* 0x000000256a527223 */ /* 0x080fe20000000052 */
[-C--:B------:R-:W-:Y:S01]  /*5b70*/  FFMA R88, R105, R37.reuse, R88 ;  /* 0x0000002569587223 */ /* 0x080fe20000000058 */
[----:B------:R-:W-:Y:S01]  /*5b80*/  FFMA R95, R104, R37, R95 ;  /* 0x00000025685f7223 */ /* 0x000fe2000000005f */
[----:B0-----:R-:W-:Y:S01]  /*5b90*/  FFMA R93, R97, R103, R93 ;  /* 0x00000067615d7223 */ /* 0x001fe2000000005d */
[-C--:B-1----:R-:W-:Y:S01]  /*5ba0*/  FFMA R92, R103, R27.reuse, R92 ;  /* 0x0000001b675c7223 */ /* 0x082fe2000000005c */
[C---:B--2---:R-:W-:Y:S01]  /*5bb0*/  FFMA R91, R97.reuse, R102, R91 ;  /* 0x00000066615b7223 */ /* 0x044fe2000000005b */
[----:B------:R-:W-:Y:S01]  /*5bc0*/  FFMA R90, R102, R27, R90 ;  /* 0x0000001b665a7223 */ /* 0x000fe2000000005a */
[----:B---3--:R-:W-:Y:S01]  /*5bd0*/  FFMA R89, R97, R101, R89 ;  /* 0x0000006561597223 */ /* 0x008fe20000000059 */
[-C--:B------:R-:W-:Y:S01]  /*5be0*/  FFMA R66, R101, R27.reuse, R66 ;  /* 0x0000001b65427223 */ /* 0x080fe20000000042 */
[C---:B----4-:R-:W-:Y:S01]  /*5bf0*/  FFMA R56, R97.reuse, R100, R56 ;  /* 0x0000006461387223 */ /* 0x050fe20000000038 */
        /* <DEDUP_REMOVED lines=8> */
[C---:B------:R-:W-:Y:S01]  /*5c80*/  FFMA R32, R97.reuse, R98, R32 ;  /* 0x0000006261207223 */ /* 0x040fe20000000020 */
[----:B------:R-:W-:Y:S02]  /*5c90*/  FFMA R31, R98, R27, R31 ;  /* 0x0000001b621f7223 */ /* 0x000fe4000000001f */
[----:B------:R-:W3:Y:S01]  /*5ca0*/  LDS R109, [R5+0x1cc] ;  /* 0x0001cc00056d7984 */ /* 0x000ee20000000800 */
[----:B------:R-:W-:Y:S01]  /*5cb0*/  FFMA R42, R97, R63, R42 ;  /* 0x0000003f612a7223 */ /* 0x000fe2000000002a */
[----:B------:R-:W-:-:S02]  /*5cc0*/  FFMA R43, R63, R27, R43 ;  /* 0x0000001b3f2b7223 */ /* 0x000fc4000000002b */
[----:B------:R-:W4:Y:S01]  /*5cd0*/  LDS R108, [R5+0x1ec] ;  /* 0x0001ec00056c7984 */ /* 0x000f220000000800 */
[C---:B------:R-:W-:Y:S01]  /*5ce0*/  FFMA R28, R97.reuse, R62, R28 ;  /* 0x0000003e611c7223 */ /* 0x040fe2000000001c */
[-C--:B------:R-:W-:Y:S02]  /*5cf0*/  FFMA R44, R62, R27.reuse, R44 ;  /* 0x0000001b3e2c7223 */ /* 0x080fe4000000002c */
[----:B------:R-:W4:Y:S01]  /*5d00*/  LDS R107, [R5+0x20c] ;  /* 0x00020c00056b7984 */ /* 0x000f220000000800 */
        /* <DEDUP_REMOVED lines=19> */
[----:B------:R-:W-:-:S04]  /*5e40*/  UIADD3 UR4, UPT, UPT, UR4, 0x1, URZ ;  /* 0x0000000104047890 */ /* 0x000fc8000fffe0ff */
[----:B------:R-:W-:Y:S01]  /*5e50*/  UISETP.NE.AND UP0, UPT, UR4, 0x3, UPT ;  /* 0x000000030400788c */ /* 0x000fe2000bf05270 */
[C---:B0-----:R-:W-:Y:S01]  /*5e60*/  FFMA R46, R97.reuse, R112, R46 ;  /* 0x00000070612e7223 */ /* 0x041fe2000000002e */
[C---:B-1----:R-:W-:Y:S01]  /*5e70*/  FFMA R58, R97.reuse, R111, R58 ;  /* 0x0000006f613a7223 */ /* 0x042fe2000000003a */
[C---:B--2---:R-:W-:Y:S01]  /*5e80*/  FFMA R33, R97.reuse, R110, R33 ;  /* 0x0000006e61217223 */ /* 0x044fe20000000021 */
[C---:B---3--:R-:W-:Y:S01]  /*5e90*/  FFMA R51, R97.reuse, R109, R51 ;  /* 0x0000006d61337223 */ /* 0x048fe20000000033 */
[C---:B----4-:R-:W-:Y:S01]  /*5ea0*/  FFMA R29, R97.reuse, R108, R29 ;  /* 0x0000006c611d7223 */ /* 0x050fe2000000001d */
[C---:B------:R-:W-:Y:S01]  /*5eb0*/  FFMA R65, R97.reuse, R107, R65 ;  /* 0x0000006b61417223 */ /* 0x040fe20000000041 */
        /* <DEDUP_REMOVED lines=10> */
[----:B------:R-:W-:Y:S01]  /*5f60*/  FFMA R30, R112, R27, R30 ;  /* 0x0000001b701e7223 */ /* 0x000fe2000000001e */
[----:B------:R-:W-:Y:S01]  /*5f70*/  FFMA R81, R97, R63, R81 ;  /* 0x0000003f61517223 */ /* 0x000fe20000000051 */
[-C--:B------:R-:W-:Y:S01]  /*5f80*/  FFMA R48, R111, R27.reuse, R48 ;  /* 0x0000001b6f307223 */ /* 0x080fe20000000030 */
[-C--:B------:R-:W-:Y:S01]  /*5f90*/  FFMA R50, R110, R27.reuse, R50 ;  /* 0x0000001b6e327223 */ /* 0x080fe20000000032 */
[----:B------:R-:W-:Y:S01]  /*5fa0*/  FFMA R83, R97, R62, R83 ;  /* 0x0000003e61537223 */ /* 0x000fe20000000053 */
[-C--:B------:R-:W-:Y:S01]  /*5fb0*/  FFMA R52, R109, R27.reuse, R52 ;  /* 0x0000001b6d347223 */ /* 0x080fe20000000034 */
[----:B------:R-:W-:Y:S01]  /*5fc0*/  FFMA R53, R108, R27, R53 ;  /* 0x0000001b6c357223 */ /* 0x000fe20000000035 */
[----:B------:R-:W-:Y:S01]  /*5fd0*/  FFMA R85, R97, R37, R85 ;  /* 0x0000002561557223 */ /* 0x000fe20000000055 */
[-C--:B------:R-:W-:Y:S01]  /*5fe0*/  FFMA R54, R107, R27.reuse, R54 ;  /* 0x0000001b6b367223 */ /* 0x080fe20000000036 */
[-C--:B------:R-:W-:Y:S01]  /*5ff0*/  FFMA R55, R106, R27.reuse, R55 ;  /* 0x0000001b6a377223 */ /* 0x080fe20000000037 */
[----:B------:R-:W-:Y:S01]  /*6000*/  FFMA R87, R97, R26, R87 ;  /* 0x0000001a61577223 */ /* 0x000fe20000000057 */
[-C--:B------:R-:W-:Y:S01]  /*6010*/  FFMA R47, R47, R27.reuse, R49 ;  /* 0x0000001b2f2f7223 */ /* 0x080fe20000000031 */
[-C--:B------:R-:W-:Y:S01]  /*6020*/  FFMA R38, R105, R27.reuse, R38 ;  /* 0x0000001b69267223 */ /* 0x080fe20000000026 */
[-C--:B------:R-:W-:Y:S01]  /*6030*/  FFMA R68, R104, R27.reuse, R68 ;  /* 0x0000001b68447223 */ /* 0x080fe20000000044 */
[----:B------:R-:W-:Y:S01]  /*6040*/  FFMA R97, R97, R94, R96 ;  /* 0x0000005e61617223 */ /* 0x000fe20000000060 */
[-C--:B------:R-:W-:Y:S01]  /*6050*/  FFMA R70, R103, R27.reuse, R70 ;  /* 0x0000001b67467223 */ /* 0x080fe20000000046 */
        /* <DEDUP_REMOVED lines=9> */
[----:B------:R-:W-:Y:S01]  /*60f0*/  FFMA R94, R94, R27, R95 ;  /* 0x0000001b5e5e7223 */ /* 0x000fe2000000005f */
[----:B------:R-:W-:-:S02]  /*6100*/  IADD3 R18, PT, PT, R18, 0x38, RZ ;  /* 0x0000003812127810 */ /* 0x000fc40007ffe0ff */
[----:B------:R-:W-:Y:S02]  /*6110*/  IADD3 R25, PT, PT, R25, 0x1, RZ ;  /* 0x0000000119197810 */ /* 0x000fe40007ffe0ff */
[----:B------:R-:W-:Y:S02]  /*6120*/  IADD3 R19, PT, PT, R19, 0x38, RZ ;  /* 0x0000003813137810 */ /* 0x000fe40007ffe0ff */
[----:B------:R-:W-:Y:S02]  /*6130*/  IADD3 R20, PT, PT, R20, 0x38, RZ ;  /* 0x0000003814147810 */ /* 0x000fe40007ffe0ff */
[----:B------:R-:W-:Y:S02]  /*6140*/  IADD3 R21, PT, PT, R21, 0x38, RZ ;  /* 0x0000003815157810 */ /* 0x000fe40007ffe0ff */
[----:B------:R-:W-:Y:S02]  /*6150*/  IADD3 R22, PT, PT, R22, 0x38, RZ ;  /* 0x0000003816167810 */ /* 0x000fe40007ffe0ff */
        /* <DEDUP_REMOVED lines=9> */
[----:B------:R-:W-:Y:S01]  /*61f0*/  IADD3 R14, PT, PT, R14, 0x3, RZ ;  /* 0x000000030e0e7810 */ /* 0x000fe20007ffe0ff */
[----:B------:R-:W-:Y:S06]  /*6200*/  BRA.U UP0, `(.L_x_6) ;  /* 0xffffffa9008c7547 */ /* 0x000fec000b83ffff */
[----:B------:R-:W-:Y:S05]  /*6210*/  @P6 BRA `(.L_x_7) ;  /* 0xffffffa400146947 */ /* 0x000fea000383ffff */
[----:B------:R-:W-:Y:S01]  /*6220*/  ISETP.GT.U32.AND P0, PT, R0, 0x37, PT ;  /* 0x000000370000780c */ /* 0x000fe20003f04070 */
[----:B------:R-:W0:Y:S01]  /*6230*/  LDC.64 R4, c[0x0][0x380] ;  /* 0x0000e000ff047b82 */ /* 0x000e220000000a00 */
[----:B------:R-:W-:-:S11]  /*6240*/  IADD3 R9, PT, PT, R3, 0xc40, RZ ;  /* 0x00000c4003097810 */ /* 0x000fd60007ffe0ff */
[----:B------:R-:W-:-:S05]  /*6250*/  @!P0 IADD3 R9, PT, PT, R3, RZ, RZ ;  /* 0x000000ff03098210 */ /* 0x000fca0007ffe0ff */
[----:B------:R-:W-:-:S04]  /*6260*/  IMAD R2, R2, 0x31000, R9 ;  /* 0x0003100002027824 */ /* 0x000fc800078e0209 */
[----:B------:R-:W-:-:S04]  /*6270*/  IMAD R7, R7, 0x70, R2 ;  /* 0x0000007007077824 */ /* 0x000fc800078e0202 */
[----:B0-----:R-:W-:-:S05]  /*6280*/  IMAD.WIDE.U32 R4, R7, 0x4, R4 ;  /* 0x0000000407047825 */ /* 0x001fca00078e0004 */
[----:B------:R-:W-:Y:S04]  /*6290*/  STG.E desc[UR8][R4.64], R93 ;  /* 0x0000005d04007986 */ /* 0x000fe8000c101908 */
        /* <DEDUP_REMOVED lines=62> */
[----:B------:R-:W-:Y:S01]  /*6680*/  STG.E desc[UR8][R4.64+0xbdee0], R94 ;  /* 0x0bdee05e04007986 */ /* 0x000fe2000c101908 */
[----:B------:R-:W-:Y:S05]  /*6690*/  EXIT ;  /* 0x000000000000794d */ /* 0x000fea0003800000 */
.L_x_0:
[----:B------:R-:W-:-:S13]  /*66a0*/  ISETP.GT.U32.AND P0, PT, R5, 0x439b, PT ;  /* 0x0000439b0500780c */ /* 0x000fda0003f04070 */
[----:B------:R-:W-:Y:S05]  /*66b0*/  @P0 EXIT ;  /* 0x000000000000094d */ /* 0x000fea0003800000 */
.L_x_1:
        /* <DEDUP_REMOVED lines=11> */
[----:B------:R-:W-:-:S13]  /*6770*/  ISETP.GE.U32.AND P0, PT, R4, 0x54, PT ;  /* 0x000000540400780c */ /* 0x000fda0003f06070 */
[----:B------:R-:W-:Y:S05]  /*6780*/  @!P0 EXIT ;  /* 0x000000000000894d */ /* 0x000fea0003800000 */
[----:B------:R-:W0:Y:S01]  /*6790*/  S2R R11, SR_TID.X ;  /* 0x00000000000b7919 */ /* 0x000e220000002100 */
[----:B------:R-:W1:Y:S01]  /*67a0*/  S2UR UR5, SR_CgaCtaId ;  /* 0x00000000000579c3 */ /* 0x000e620000008800 */
[----:B------:R-:W-:Y:S01]  /*67b0*/  MOV R8, RZ ;  /* 0x000000ff00087202 */ /* 0x000fe20000000f00 */
[----:B------:R-:W-:Y:S01]  /*67c0*/  UMOV UR4, 0x400 ;  /* 0x0000040000047882 */ /* 0x000fe20000000000 */
[----:B------:R-:W2:Y:S01]  /*67d0*/  LDCU.64 UR6, c[0x0][0x3a0] ;  /* 0x00007400ff0677ac */ /* 0x000ea20008000a00 */
[----:B-1----:R-:W-:Y:S01]  /*67e0*/  ULEA UR4, UR5, UR4, 0x18 ;  /* 0x0000000405047291 */ /* 0x002fe2000f8ec0ff */
[----:B0-----:R-:W-:-:S05]  /*67f0*/  PRMT R0, R11, 0x9910, RZ ;  /* 0x000099100b007816 */ /* 0x001fca00000000ff */
[----:B------:R-:W-:-:S05]  /*6800*/  IMAD R0, R0, 0x93, RZ ;  /* 0x0000009300007824 */ /* 0x000fca00078e02ff */
[----:B------:R-:W-:-:S04]  /*6810*/  LOP3.LUT R0, R0, 0xffff, RZ, 0xc0, !PT ;  /* 0x0000ffff00007812 */ /* 0x000fc800078ec0ff */
[----:B------:R-:W-:-:S04]  /*6820*/  SHF.R.U32.HI R22, RZ, 0xc, R0 ;  /* 0x0000000cff167819 */ /* 0x000fc80000011600 */
[C---:B------:R-:W-:Y:S02]  /*6830*/  PRMT R0, R22.reuse, 0x9910, RZ ;  /* 0x0000991016007816 */ /* 0x040fe400000000ff */
[----:B------:R-:W-:-:S03]  /*6840*/  LOP3.LUT R22, R22, 0xffff, RZ, 0xc0, !PT ;  /* 0x0000ffff16167812 */ /* 0x000fc600078ec0ff */
[----:B------:R-:W-:-:S05]  /*6850*/  IMAD R0, R0, 0x1c, RZ ;  /* 0x0000001c00007824 */ /* 0x000fca00078e02ff */
[----:B------:R-:W-:-:S04]  /*6860*/  IADD3 R0, PT, PT, RZ, -R0, RZ ;  /* 0x80000000ff007210 */ /* 0x000fc80007ffe0ff */
[----:B------:R-:W-:Y:S01]  /*6870*/  PRMT R2, R0, 0x7710, RZ ;  /* 0x0000771000027816 */ /* 0x000fe200000000ff */
[----:B------:R-:W-:Y:S02]  /*6880*/  IMAD R0, R3, 0x5e8, R4 ;  /* 0x000005e803007824 */ /* 0x000fe400078e0204 */
[----:B------:R-:W-:Y:S01]  /*6890*/  HFMA2 R3, -RZ, RZ, 0, 0.0002593994140625 ;  /* 0x00000c40ff037431 */ /* 0x000fe200000001ff */
[----:B------:R-:W-:Y:S02]  /*68a0*/  IADD3 R4, PT, PT, -R22, 0x75, RZ ;  /* 0x0000007516047810 */ /* 0x000fe40007ffe1ff */
[----:B------:R-:W-:-:S04]  /*68b0*/  IADD3 R2, PT, PT, R2, R11, RZ ;  /* 0x0000000b02027210 */ /* 0x000fc80007ffe0ff */
[----:B------:R-:W-:Y:S01]  /*68c0*/  LOP3.LUT R5, R2, 0xff, RZ, 0xc0, !PT ;  /* 0x000000ff02057812 */ /* 0x000fe200078ec0ff */
[C---:B------:R-:W-:Y:S01]  /*68d0*/  IMAD R6, R0.reuse, R3, -0x40500 ;  /* 0xfffbfb0000067424 */ /* 0x040fe200078e0203 */
[----:B------:R-:W-:-:S03]  /*68e0*/  IADD3 R0, PT, PT, R0, -0x54, RZ ;  /* 0xffffffac00007810 */ /* 0x000fc60007ffe0ff */
[----:B--2---:R-:W-:-:S07]  /*68f0*/  IMAD R23, R22, 0x1c, R5 ;  /* 0x0000001c16177824 */ /* 0x004fce00078e0205 */
.L_x_16:
[----:B------:R-:W-:Y:S01]  /*6900*/  IMAD R12, R8, 0x70, R23 ;  /* 0x00000070080c7824 */ /* 0x000fe200078e0217 */
[----:B------:R-:W-:Y:S04]  /*6910*/  BSSY.RECONVERGENT B0, `(.L_x_8) ;  /* 0x0000024000007945 */ /* 0x000fe80003800200 */
[C---:B------:R-:W-:Y:S02]  /*6920*/  ISETP.GT.U32.AND P0, PT, R12.reuse, 0xcb0, PT ;  /* 0x00000cb00c00780c */ /* 0x040fe40003f04070 */
[----:B-12---:R-:W-:-:S11]  /*6930*/  LEA R9, R12, UR4, 0x2 ;  /* 0x000000040c097c11 */ /* 0x006fd6000f8e10ff */
[----:B0-----:R-:W-:Y:S05]  /*6940*/  @P0 BRA `(.L_x_9) ;  /* 0x0000000000800947 */ /* 0x001fea0003800000 */
[----:B------:R-:W-:Y:S01]  /*6950*/  ISETP.GE.U32.AND P0, PT, R12, 0x39, PT ;  /* 0x000000390c00780c */ /* 0x000fe20003f06070 */
[----:B------:R-:W-:Y:S01]  /*6960*/  BSSY.RECONVERGENT B1, `(.L_x_10) ;  /* 0x000001d000017945 */ /* 0x000fe20003800200 */
[----:B------:R-:W-:-:S11]  /*6970*/  HFMA2 R2, -RZ, RZ, 0, 0 ;  /* 0x00000000ff027431 */ /* 0x000fd600000001ff */
[----:B------:R-:W-:Y:S05]  /*6980*/  @!P0 BRA `(.L_x_11) ;  /* 0x0000000000688947 */ /* 0x000fea0003800000 */
[----:B------:R-:W-:-:S05]  /*6990*/  LOP3.LUT R3, R12, 0xffff, RZ, 0xc0, !PT ;  /* 0x0000ffff0c037812 */ /* 0x000fca00078ec0ff */
[----:B------:R-:W-:-:S05]  /*69a0*/  IMAD R3, R3, 0x1f71, RZ ;  /* 0x00001f7103037824 */ /* 0x000fca00078e02ff */
[----:B------:R-:W-:-:S04]  /*69b0*/  SHF.R.U32.HI R3, RZ, 0x10, R3 ;  /* 0x00000010ff037819 */ /* 0x000fc80000011603 */
[----:B------:R-:W-:-:S04]  /*69c0*/  IADD3 R7, PT, PT, RZ, -R3, RZ ;  /* 0x80000003ff077210 */ /* 0x000fc80007ffe0ff */
[----:B------:R-:W-:-:S04]  /*69d0*/  PRMT R7, R7, 0x7710, RZ ;  /* 0x0000771007077816 */ /* 0x000fc800000000ff */
[----:B------:R-:W-:-:S04]  /*69e0*/  IADD3 R7, PT, PT, R12, R7, RZ ;  /* 0x000000070c077210 */ /* 0x000fc80007ffe0ff */
[----:B------:R-:W-:-:S04]  /*69f0*/  LOP3.LUT R10, R7, 0xffff, RZ, 0xc0, !PT ;  /* 0x0000ffff070a7812 */ /* 0x000fc800078ec0ff */
[----:B------:R-:W-:-:S04]  /*6a00*/  LEA.HI R3, R10, R3, RZ, 0x1f ;  /* 0x000000030a037211 */ /* 0x000fc800078ff8ff */
[----:B------:R-:W-:-:S04]  /*6a10*/  LOP3.LUT R3, R3, 0xffff, RZ, 0xc0, !PT ;  /* 0x0000ffff03037812 */ /* 0x000fc800078ec0ff */
[----:B------:R-:W-:-:S04]  /*6a20*/  SHF.R.U32.HI R3, RZ, 0x5, R3 ;  /* 0x00000005ff037819 */ /* 0x000fc80000011603 */
[----:B------:R-:W-:-:S05]  /*6a30*/  PRMT R7, R3, 0x9910, RZ ;  /* 0x0000991003077816 */ /* 0x000fca00000000ff */
[----:B------:R-:W-:-:S05]  /*6a40*/  IMAD R3, R7, 0x39, RZ ;  /* 0x0000003907037824 */ /* 0x000fca00078e02ff */
[----:B------:R-:W-:-:S04]  /*6a50*/  IADD3 R3, PT, PT, RZ, -R3, RZ ;  /* 0x80000003ff037210 */ /* 0x000fc80007ffe0ff */
[----:B------:R-:W-:-:S04]  /*6a60*/  PRMT R3, R3, 0x7710, RZ ;  /* 0x0000771003037816 */ /* 0x000fc800000000ff */
[----:B------:R-:W-:-:S04]  /*6a70*/  IADD3 R10, PT, PT, R12, R3, RZ ;  /* 0x000000030c0a7210 */ /* 0x000fc80007ffe0ff */
[----:B------:R-:W-:-:S04]  /*6a80*/  PRMT R3, R10, 0x9910, RZ ;  /* 0x000099100a037816 */ /* 0x000fc800000000ff */
[----:B------:R-:W-:-:S13]  /*6a90*/  ISETP.NE.AND P0, PT, R3, RZ, PT ;  /* 0x000000ff0300720c */ /* 0x000fda0003f05270 */
[----:B------:R-:W-:Y:S05]  /*6aa0*/  @!P0 BRA `(.L_x_11) ;  /* 0x0000000000208947 */ /* 0x000fea0003800000 */
[----:B------:R-:W-:Y:S01]  /*6ab0*/  IMAD R2, R7, 0x38, RZ ;  /* 0x0000003807027824 */ /* 0x000fe200078e02ff */
[----:B------:R-:W-:-:S04]  /*6ac0*/  LOP3.LUT R7, R10, 0xffff, RZ, 0xc0, !PT ;  /* 0x0000ffff0a077812 */ /* 0x000fc800078ec0ff */
[----:B------:R-:W-:-:S04]  /*6ad0*/  LOP3.LUT R3, R2, 0xffff, RZ, 0xc0, !PT ;  /* 0x0000ffff02037812 */ /* 0x000fc800078ec0ff */
[----:B------:R-:W-:-:S04]  /*6ae0*/  IADD3 R3, P0, P1, R3, R6, R7 ;  /* 0x0000000603037210 */ /* 0x000fc8000791e007 */
[----:B------:R-:W-:Y:S02]  /*6af0*/  IADD3.X R10, PT, PT, RZ, RZ, RZ, P0, P1 ;  /* 0x000000ffff0a7210 */ /* 0x000fe400007e24ff */
[----:B------:R-:W-:-:S04]  /*6b00*/  LEA R2, P0, R3, UR6, 0x2 ;  /* 0x0000000603027c11 */ /* 0x000fc8000f8010ff */
[----:B------:R-:W-:-:S05]  /*6b10*/  LEA.HI.X R3, R3, UR7, R10, 0x2, P0 ;  /* 0x0000000703037c11 */ /* 0x000fca00080f140a */
[----:B------:R0:W5:Y:S04]  /*6b20*/  LDG.E.CONSTANT R2, desc[UR8][R2.64+-0xe4] ;  /* 0xffff1c0802027981 */ /* 0x000168000c1e9900 */
.L_x_11:
[----:B------:R-:W-:Y:S05]  /*6b30*/  BSYNC.RECONVERGENT B1 ;  /* 0x0000000000017941 */ /* 0x000fea0003800200 */
.L_x_10:
[----:B-----5:R1:W-:Y:S02]  /*6b40*/  STS [R9], R2 ;  /* 0x0000000209007388 */ /* 0x0203e40000000800 */
.L_x_9:
[----:B------:R-:W-:Y:S05]  /*6b50*/  BSYNC.RECONVERGENT B0 ;  /* 0x0000000000007941 */ /* 0x000fea0003800200 */
.L_x_8:
[----:B0-----:R-:W-:Y:S01]  /*6b60*/  LEA R3, R8, 0x4, 0x2 ;  /* 0x0000000408037811 */ /* 0x001fe200078e10ff */
[----:B------:R-:W-:Y:S03]  /*6b70*/  BSSY.RECONVERGENT B0, `(.L_x_12) ;  /* 0x0000023000007945 */ /* 0x000fe60003800200 */
[----:B------:R-:W-:-:S04]  /*6b80*/  ISETP.GE.U32.AND P0, PT, R3, R4, PT ;  /* 0x000000040300720c */ /* 0x000fc80003f06070 */
[----:B------:R-:W-:-:S13]  /*6b90*/  ISETP.GT.U32.OR P0, PT, R12, 0xc40, P0 ;  /* 0x00000c400c00780c */ /* 0x000fda0000704470 */
[----:B------:R-:W-:Y:S05]  /*6ba0*/  @P0 BRA `(.L_x_13) ;  /* 0x00000000007c0947 */ /* 0x000fea0003800000 */
[----:B-1----:R-:W-:Y:S01]  /*6bb0*/  IADD3 R2, PT, PT, R12, 0x70, RZ ;  /* 0x000000700c027810 */ /* 0x002fe20007ffe0ff */
[----:B------:R-:W-:Y:S03]  /*6bc0*/  BSSY.RECONVERGENT B1, `(.L_x_14) ;  /* 0x000001c000017945 */ /* 0x000fe60003800200 */
        /* <DEDUP_REMOVED lines=16> */
[----:B------:R-:W-:Y:S02]  /*6cd0*/  ISETP.NE.AND P0, PT, R2, RZ, PT ;  /* 0x000000ff0200720c */ /* 0x000fe40003f05270 */
[----:B------:R-:W-:-:S11]  /*6ce0*/  MOV R2, RZ ;  /* 0x000000ff00027202 */ /* 0x000fd60000000f00 */
        /* <DEDUP_REMOVED lines=9> */
.L_x_15:
[----:B------:R-:W-:Y:S05]  /*6d80*/  BSYNC.RECONVERGENT B1 ;  /* 0x0000000000017941 */ /* 0x000fea0003800200 */
.L_x_14:
[----:B-----5:R2:W-:Y:S02]  /*6d90*/  STS [R9+0x1c0], R2 ;  /* 0x0001c00209007388 */ /* 0x0205e40000000800 */
.L_x_13:
[----:B------:R-:W-:Y:S05]  /*6da0*/  BSYNC.RECONVERGENT B0 ;  /* 0x0000000000007941 */ /* 0x000fea0003800200 */
.L_x_12:
[----:B------:R-:W-:-:S04]  /*6db0*/  IADD3 R8, PT, PT, R8, 0x2, RZ ;  /* 0x0000000208087810 */ /* 0x000fc80007ffe0ff */
[----:B------:R-:W-:-:S13]  /*6dc0*/  ISETP.NE.AND P0, PT, R8, 0x1e, PT ;  /* 0x0000001e0800780c */ /* 0x000fda0003f05270 */
[----:B------:R-:W-:Y:S05]  /*6dd0*/  @P0 BRA `(.L_x_16) ;  /* 0xfffffff800c80947 */ /* 0x000fea000383ffff */
[----:B------:R-:W-:Y:S01]  /*6de0*/  ISETP.GT.U32.AND P0, PT, R11, 0x8, PT ;  /* 0x000000080b00780c */ /* 0x000fe20003f04070 */
[----:B-12---:R-:W1:Y:S01]  /*6df0*/  S2R R9, SR_CgaCtaId ;  /* 0x0000000000097919 */ /* 0x006e620000008800 */
[----:B------:R-:W-:Y:S01]  /*6e00*/  IMAD R6, R22, 0x18f, R5 ;  /* 0x0000018f16067824 */ /* 0x000fe200078e0205 */
[----:B------:R-:W2:Y:S10]  /*6e10*/  LDC.64 R30, c[0x0][0x398] ;  /* 0x0000e600ff1e7b82 */ /* 0x000eb40000000a00 */
[----:B0-----:R-:W0:Y:S01]  /*6e20*/  @!P0 LDC.64 R2, c[0x0][0x3a8] ;  /* 0x0000ea00ff028b82 */ /* 0x001e220000000a00 */
[----:B------:R-:W-:-:S05]  /*6e30*/  @!P0 LOP3.LUT R4, R0, 0x7f, RZ, 0xc0, !PT ;  /* 0x0000007f00048812 */ /* 0x000fca00078ec0ff */
[----:B------:R-:W-:-:S04]  /*6e40*/  @!P0 IMAD R7, R4, 0x9, R5 ;  /* 0x0000000904078824 */ /* 0x000fc800078e0205 */
[----:B0-----:R-:W-:-:S05]  /*6e50*/  @!P0 IMAD.WIDE.U32 R2, R7, 0x4, R2 ;  /* 0x0000000407028825 */ /* 0x001fca00078e0002 */
[----:B------:R-:W3:Y:S01]  /*6e60*/  @!P0 LDG.E.CONSTANT R4, desc[UR8][R2.64] ;  /* 0x0000000802048981 */ /* 0x000ee2000c1e9900 */
[----:B------:R-:W-:Y:S01]  /*6e70*/  MOV R7, 0x400 ;  /* 0x0000040000077802 */ /* 0x000fe20000000f00 */
[----:B------:R-:W-:Y:S01]  /*6e80*/  IMAD R53, R22, 0xa8, R23 ;  /* 0x000000a816357824 */ /* 0x000fe200078e0217 */
[----:B------:R-:W-:Y:S02]  /*6e90*/  SHF.L.U32 R6, R6, 0x1, RZ ;  /* 0x0000000106067819 */ /* 0x000fe400000006ff */
[----:B------:R-:W-:Y:S02]  /*6ea0*/  @!P0 IADD3 R8, PT, PT, R7, 0x32c4, RZ ;  /* 0x000032c407088810 */ /* 0x000fe40007ffe0ff */
[C---:B-1----:R-:W-:Y:S02]  /*6eb0*/  LEA R26, R9.reuse, R7, 0x18 ;  /* 0x00000007091a7211 */ /* 0x042fe400078ec0ff */
[----:B------:R-:W-:Y:S02]  /*6ec0*/  @!P0 LEA R8, R9, R8, 0x18 ;  /* 0x0000000809088211 */ /* 0x000fe400078ec0ff */
[----:B------:R-:W-:-:S02]  /*6ed0*/  LEA R32, R6, UR4, 0x2 ;  /* 0x0000000406207c11 */ /* 0x000fc4000f8e10ff */
[----:B------:R-:W-:-:S05]  /*6ee0*/  @!P0 LEA R5, R5, R8, 0x2 ;  /* 0x0000000805058211 */ /* 0x000fca00078e10ff */
[----:B---3--:R-:W-:Y:S01]  /*6ef0*/  @!P0 STS [R5], R4 ;  /* 0x0000000405008388 */ /* 0x008fe20000000800 */
[----:B------:R-:W-:Y:S06]  /*6f00*/  BAR.SYNC.DEFER_BLOCKING 0x0 ;  /* 0x0000000000007b1d */ /* 0x000fec0000010000 */
[----:B------:R-:W-:Y:S04]  /*6f10*/  LDS.128 R12, [R26+0x32c0] ;  /* 0x0032c0001a0c7984 */ /* 0x000fe80000000c00 */
[----:B------:R-:W0:Y:S04]  /*6f20*/  LDS.64 R2, [R32] ;  /* 0x0000000020027984 */ /* 0x000e280000000a00 */
[----:B------:R-:W1:Y:S04]  /*6f30*/  LDS.64 R8, [R32+0x1c8] ;  /* 0x0001c80020087984 */ /* 0x000e680000000a00 */
[----:B------:R-:W3:Y:S04]  /*6f40*/  LDS R6, [R32+0x8] ;  /* 0x0000080020067984 */ /* 0x000ee80000000800 */
[----:B------:R-:W-:Y:S04]  /*6f50*/  LDS R7, [R32+0xe4] ;  /* 0x0000e40020077984 */ /* 0x000fe80000000800 */
[----:B------:R-:W4:Y:S04]  /*6f60*/  LDS.128 R16, [R26+0x32d0] ;  /* 0x0032d0001a107984 */ /* 0x000f280000000c00 */
[----:B------:R-:W5:Y:S04]  /*6f70*/  LDS R34, [R32+0x1d0] ;  /* 0x0001d00020227984 */ /* 0x000f680000000800 */
[----:B------:R-:W2:Y:S04]  /*6f80*/  LDS.64 R24, [R32+0xe8] ;  /* 0x0000e80020187984 */ /* 0x000ea80000000a00 */
[----:B------:R-:W2:Y:S04]  /*6f90*/  LDS R27, [R32+0x2ac] ;  /* 0x0002ac00201b7984 */ /* 0x000ea80000000800 */
[----:B------:R-:W2:Y:S04]  /*6fa0*/  LDS.64 R28, [R32+0x2b0] ;  /* 0x0002b000201c7984 */ /* 0x000ea80000000a00 */
[----:B------:R-:W2:Y:S01]  /*6fb0*/  LDS.64 R10, [R32+0x390] ;  /* 0x00039000200a7984 */ /* 0x000ea20000000a00 */
[----:B0-----:R-:W-:-:S03]  /*6fc0*/  FFMA R2, R2, R13, RZ ;  /* 0x0000000d02027223 */ /* 0x001fc600000000ff */
[----:B------:R-:W0:Y:S01]  /*6fd0*/  LDS R12, [R32+0x398] ;  /* 0x00039800200c7984 */ /* 0x000e220000000800 */
[----:B------:R-:W-:-:S03]  /*6fe0*/  FFMA R3, R3, R14, R2 ;  /* 0x0000000e03037223 */ /* 0x000fc60000000002 */
[----:B------:R-:W0:Y:S01]  /*6ff0*/  LDS.64 R20, [R26+0x32e0] ;  /* 0x0032e0001a147984 */ /* 0x000e220000000a00 */
[----:B-1----:R-:W-:Y:S01]  /*7000*/  FFMA R2, R8, R13, RZ ;  /* 0x0000000d08027223 */ /* 0x002fe200000000ff */
[----:B---3--:R-:W-:Y:S02]  /*7010*/  FFMA R6, R6, R15, R3 ;  /* 0x0000000f06067223 */ /* 0x008fe40000000003 */
[----:B------:R-:W1:Y:S01]  /*7020*/  LDS R33, [R32+0x474] ;  /* 0x0004740020217984 */ /* 0x000e620000000800 */
[----:B------:R-:W-:-:S03]  /*7030*/  FFMA R3, R9, R14, R2 ;  /* 0x0000000e09037223 */ /* 0x000fc60000000002 */
[----:B------:R-:W3:Y:S01]  /*7040*/  LDS.64 R36, [R32+0x478] ;  /* 0x0004780020247984 */ /* 0x000ee20000000a00 */
[----:B----4-:R-:W-:-:S03]  /*7050*/  FFMA R7, R7, R16, R6 ;  /* 0x0000001007077223 */ /* 0x010fc60000000006 */
[----:B------:R-:W4:Y:S01]  /*7060*/  LDS.64 R38, [R32+0x558] ;  /* 0x0005580020267984 */ /* 0x000f220000000a00 */
[----:B-----5:R-:W-:-:S03]  /*7070*/  FFMA R2, R34, R15, R3 ;  /* 0x0000000f22027223 */ /* 0x020fc60000000003 */
[----:B------:R-:W5:Y:S01]  /*7080*/  LDS.64 R4, [R32+0x8e8] ;  /* 0x0008e80020047984 */ /* 0x000f620000000a00 */
[----:B--2---:R-:W-:-:S03]  /*7090*/  FFMA R24, R24, R17, R7 ;  /* 0x0000001118187223 */ /* 0x004fc60000000007 */
[----:B------:R-:W-:Y:S01]  /*70a0*/  LDS R40, [R32+0x560] ;  /* 0x0005600020287984 */ /* 0x000fe20000000800 */
[----:B------:R-:W-:-:S03]  /*70b0*/  FFMA R27, R27, R16, R2 ;  /* 0x000000101b1b7223 */ /* 0x000fc60000000002 */
[----:B------:R-:W2:Y:S01]  /*70c0*/  LDS.64 R6, [R32+0x720] ;  /* 0x0007200020067984 */ /* 0x000ea20000000a00 */
[-C--:B------:R-:W-:Y:S01]  /*70d0*/  FFMA R25, R25, R18.reuse, R24 ;  /* 0x0000001219197223 */ /* 0x080fe20000000018 */
[----:B------:R-:W-:Y:S02]  /*70e0*/  FFMA R28, R28, R17, R27 ;  /* 0x000000111c1c7223 */ /* 0x000fe4000000001b */
[----:B------:R-:W2:Y:S01]  /*70f0*/  LDS.64 R2, [R32+0xab0] ;  /* 0x000ab00020027984 */ /* 0x000ea20000000a00 */
[----:B------:R-:W-:Y:S01]  /*7100*/  FFMA R47, R8, R19, R25 ;  /* 0x00000013082f7223 */ /* 0x000fe20000000019 */
[----:B------:R-:W-:Y:S02]  /*7110*/  FFMA R8, R10, R13, RZ ;  /* 0x0000000d0a087223 */ /* 0x000fe400000000ff */
[----:B------:R-:W2:Y:S01]  /*7120*/  LDS R42, [R32+0x728] ;  /* 0x00072800202a7984 */ /* 0x000ea20000000800 */
[----:B------:R-:W-:Y:S01]  /*7130*/  FFMA R49, R29, R18, R28 ;  /* 0x000000121d317223 */ /* 0x000fe2000000001c */
[----:B------:R-:W-:-:S02]  /*7140*/  FFMA R51, R11, R14, R8 ;  /* 0x0000000e0b337223 */ /* 0x000fc40000000008 */
[----:B------:R-:W2:Y:S01]  /*7150*/  LDS R44, [R32+0x8f0] ;  /* 0x0008f000202c7984 */ /* 0x000ea20000000800 */
[----:B------:R-:W-:Y:S01]  /*7160*/  FFMA R49, R10, R19, R49 ;  /* 0x000000130a317223 */ /* 0x000fe20000000031 */
[----:B0-----:R-:W-:Y:S02]  /*7170*/  FFMA R8, R12, R15, R51 ;  /* 0x0000000f0c087223 */ /* 0x001fe40000000033 */
[----:B------:R-:W-:Y:S01]  /*7180*/  LDS R46, [R32+0xab8] ;  /* 0x000ab800202e7984 */ /* 0x000fe20000000800 */
[C---:B------:R-:W-:Y:S01]  /*7190*/  FFMA R49, R20.reuse, R11, R49 ;  /* 0x0000000b14317223 */ /* 0x040fe20000000031 */
[----:B------:R-:W-:Y:S01]  /*71a0*/  FFMA R47, R20, R9, R47 ;  /* 0x00000009142f7223 */ /* 0x000fe2000000002f */
[----:B------:R-:W-:Y:S01]  /*71b0*/  IMAD R9, R0, 0x310, R53 ;  /* 0x0000031000097824 */ /* 0x000fe200078e0235 */
[----:B------:R-:W0:Y:S01]  /*71c0*/  LDS R35, [R32+0x63c] ;  /* 0x00063c0020237984 */ /* 0x000e220000000800 */
[----:B-1----:R-:W-:Y:S01]  /*71d0*/  FFMA R33, R33, R16, R8 ;  /* 0x0000001021217223 */ /* 0x002fe20000000008 */
[----:B------:R-:W-:Y:S01]  /*71e0*/  FFMA R47, R34, R21, R47 ;  /* 0x00000015222f7223 */ /* 0x000fe2000000002f */
[----:B------:R-:W-:Y:S01]  /*71f0*/  IMAD.WIDE R8, R9, 0x4, R30 ;  /* 0x0000000409087825 */ /* 0x000fe200078e021e */
[----:B------:R-:W1:Y:S03]  /*7200*/  LDS R41, [R32+0x804] ;  /* 0x0008040020297984 */ /* 0x000e660000000800 */
[----:B---3--:R-:W-:Y:S01]  /*7210*/  FFMA R36, R36, R17, R33 ;  /* 0x0000001124247223 */ /* 0x008fe20000000021 */
[----:B------:R-:W-:Y:S01]  /*7220*/  FFMA R49, R12, R21, R49 ;  /* 0x000000150c317223 */ /* 0x000fe20000000031 */
[----:B------:R-:W3:Y:S02]  /*7230*/  LDS R43, [R32+0x9cc] ;  /* 0x0009cc00202b7984 */ /* 0x000ee40000000800 */
[----:B------:R-:W-:-:S02]  /*7240*/  FFMA R37, R37, R18, R36 ;  /* 0x0000001225257223 */ /* 0x000fc40000000024 */
[----:B------:R-:W3:Y:S02]  /*7250*/  LDS R45, [R32+0xb94] ;  /* 0x000b9400202d7984 */ /* 0x000ee40000000800 */
[C---:B----4-:R-:W-:Y:S01]  /*7260*/  FFMA R37, R38.reuse, R19, R37 ;  /* 0x0000001326257223 */ /* 0x050fe20000000025 */
[-C--:B------:R-:W-:Y:S01]  /*7270*/  FFMA R38, R38, R13.reuse, RZ ;  /* 0x0000000d26267223 */ /* 0x080fe200000000ff */
[----:B-----5:R-:W-:Y:S01]  /*7280*/  FFMA R34, R4, R13, RZ ;  /* 0x0000000d04227223 */ /* 0x020fe200000000ff */
[----:B------:R-:W4:Y:S01]  /*7290*/  LDS.64 R28, [R32+0x640] ;  /* 0x00064000201c7984 */ /* 0x000f220000000a00 */
[----:B------:R-:W-:Y:S02]  /*72a0*/  FFMA R12, R20, R39, R37 ;  /* 0x00000027140c7223 */ /* 0x000fe40000000025 */
[----:B------:R-:W-:Y:S01]  /*72b0*/  FFMA R33, R5, R14, R34 ;  /* 0x0000000e05217223 */ /* 0x000fe20000000022 */
[----:B------:R-:W5:Y:S01]  /*72c0*/  LDS.64 R26, [R32+0x808] ;  /* 0x00080800201a7984 */ /* 0x000f620000000a00 */
[----:B--2---:R-:W-:-:S03]  /*72d0*/  FFMA R30, R6, R13, RZ ;  /* 0x0000000d061e7223 */ /* 0x004fc600000000ff */
[----:B------:R-:W2:Y:S01]  /*72e0*/  LDS.64 R24, [R32+0x9d0] ;  /* 0x0009d00020187984 */ /* 0x000ea20000000a00 */
[----:B------:R-:W-:Y:S01]  /*72f0*/  FFMA R36, R2, R13, RZ ;  /* 0x0000000d02247223 */ /* 0x000fe200000000ff */
[-C--:B------:R-:W-:Y:S01]  /*7300*/  FFMA R13, R39, R14.reuse, R38 ;  /* 0x0000000e270d7223 */ /* 0x080fe20000000026 */
[-C--:B------:R-:W-:Y:S01]  /*7310*/  FFMA R31, R7, R14.reuse, R30 ;  /* 0x0000000e071f7223 */ /* 0x080fe2000000001e */
[----:B------:R-:W2:Y:S01]  /*7320*/  LDS.64 R22, [R32+0xb98] ;  /* 0x000b980020167984 */ /* 0x000ea20000000a00 */
[----:B------:R-:W-:Y:S01]  /*7330*/  FFMA R37, R3, R14, R36 ;  /* 0x0000000e03257223 */ /* 0x000fe20000000024 */
[C---:B------:R-:W-:Y:S01]  /*7340*/  FFMA R14, R40.reuse, R15, R13 ;  /* 0x0000000f280e7223 */ /* 0x040fe2000000000d */
[----:B------:R-:W-:Y:S01]  /*7350*/  FFMA R13, R40, R21, R12 ;  /* 0x00000015280d7223 */ /* 0x000fe2000000000c */
[----:B------:R-:W2:Y:S01]  /*7360*/  LDS.64 R10, [R32+0xc78] ;  /* 0x000c7800200a7984 */ /* 0x000ea20000000a00 */
[-C--:B------:R-:W-:Y:S01]  /*7370*/  FFMA R12, R42, R15.reuse, R31 ;  /* 0x0000000f2a0c7223 */ /* 0x080fe2000000001f */
[----:B------:R-:W-:-:S02]  /*7380*/  FFMA R30, R44, R15, R33 ;  /* 0x0000000f2c1e7223 */ /* 0x000fc40000000021 */
[----:B------:R1:W2:Y:S01]  /*7390*/  LDS R0, [R32+0xc80] ;  /* 0x000c800020007984 */ /* 0x0002a20000000800 */
[----:B0-----:R-:W-:-:S03]  /*73a0*/  FFMA R35, R35, R16, R14 ;  /* 0x0000001023237223 */ /* 0x001fc6000000000e */
[----:B------:R-:W-:Y:S01]  /*73b0*/  STG.E desc[UR8][R8.64], R47 ;  /* 0x0000002f08007986 */ /* 0x000fe2000c101908 */
[----:B-1----:R-:W-:Y:S01]  /*73c0*/  FFMA R32, R46, R15, R37 ;  /* 0x0000000f2e207223 */ /* 0x002fe20000000025 */
[-C--:B------:R-:W-:Y:S02]  /*73d0*/  FFMA R41, R41, R16.reuse, R12 ;  /* 0x0000001029297223 */ /* 0x080fe4000000000c */
[----:B------:R-:W-:Y:S01]  /*73e0*/  STG.E desc[UR8][R8.64+0x70], R49 ;  /* 0x0000703108007986 */ /* 0x000fe2000c101908 */
[----:B---3--:R-:W-:-:S03]  /*73f0*/  FFMA R43, R43, R16, R30 ;  /* 0x000000102b2b7223 */ /* 0x008fc6000000001e */
[----:B------:R-:W-:Y:S01]  /*7400*/  STG.E desc[UR8][R8.64+0xe0], R13 ;  /* 0x0000e00d08007986 */ /* 0x000fe2000c101908 */
[----:B------:R-:W-:Y:S01]  /*7410*/  FFMA R45, R45, R16, R32 ;  /* 0x000000102d2d7223 */ /* 0x000fe20000000020 */
[-C--:B----4-:R-:W-:Y:S01]  /*7420*/  FFMA R28, R28, R17.reuse, R35 ;  /* 0x000000111c1c7223 */ /* 0x090fe20000000023 */
[----:B-----5:R-:W-:-:S03]  /*7430*/  FFMA R26, R26, R17, R41 ;  /* 0x000000111a1a7223 */ /* 0x020fc60000000029 */
[-C--:B------:R-:W-:Y:S01]  /*7440*/  FFMA R29, R29, R18.reuse, R28 ;  /* 0x000000121d1d7223 */ /* 0x080fe2000000001c */
[----:B--2---:R-:W-:Y:S01]  /*7450*/  FFMA R24, R24, R17, R43 ;  /* 0x0000001118187223 */ /* 0x004fe2000000002b */
[-C--:B------:R-:W-:Y:S02]  /*7460*/  FFMA R27, R27, R18.reuse, R26 ;  /* 0x000000121b1b7223 */ /* 0x080fe4000000001a */
[----:B------:R-:W-:Y:S01]  /*7470*/  FFMA R29, R6, R19, R29 ;  /* 0x00000013061d7223 */ /* 0x000fe2000000001d */
[----:B------:R-:W-:Y:S01]  /*7480*/  FFMA R22, R22, R17, R45 ;  /* 0x0000001116167223 */ /* 0x000fe2000000002d */
[-C--:B------:R-:W-:Y:S01]  /*7490*/  FFMA R25, R25, R18.reuse, R24 ;  /* 0x0000001219197223 */ /* 0x080fe20000000018 */
[----:B------:R-:W-:Y:S01]  /*74a0*/  FFMA R4, R4, R19, R27 ;  /* 0x0000001304047223 */ /* 0x000fe2000000001b */
[----:B------:R-:W-:Y:S01]  /*74b0*/  FFMA R29, R20, R7, R29 ;  /* 0x00000007141d7223 */ /* 0x000fe2000000001d */
[----:B------:R-:W-:Y:S01]  /*74c0*/  FFMA R23, R23, R18, R22 ;  /* 0x0000001217177223 */ /* 0x000fe20000000016 */
[----:B------:R-:W-:Y:S01]  /*74d0*/  FFMA R2, R2, R19, R25 ;  /* 0x0000001302027223 */ /* 0x000fe20000000019 */
[----:B------:R-:W-:Y:S01]  /*74e0*/  FFMA R5, R20, R5, R4 ;  /* 0x0000000514057223 */ /* 0x000fe20000000004 */
[----:B------:R-:W-:Y:S01]  /*74f0*/  FFMA R29, R42, R21, R29 ;  /* 0x000000152a1d7223 */ /* 0x000fe2000000001d */
[----:B------:R-:W-:Y:S01]  /*7500*/  FFMA R10, R10, R19, R23 ;  /* 0x000000130a0a7223 */ /* 0x000fe20000000017 */
[----:B------:R-:W-:Y:S01]  /*7510*/  FFMA R3, R20, R3, R2 ;  /* 0x0000000314037223 */ /* 0x000fe20000000002 */
[----:B------:R-:W-:-:S02]  /*7520*/  FFMA R5, R44, R21, R5 ;  /* 0x000000152c057223 */ /* 0x000fc40000000005 */
[----:B------:R-:W-:Y:S01]  /*7530*/  FFMA R11, R20, R11, R10 ;  /* 0x0000000b140b7223 */ /* 0x000fe2000000000a */
[-C--:B------:R-:W-:Y:S01]  /*7540*/  FFMA R3, R46, R21.reuse, R3 ;  /* 0x000000152e037223 */ /* 0x080fe20000000003 */
[----:B------:R-:W-:Y:S02]  /*7550*/  STG.E desc[UR8][R8.64+0x150], R29 ;  /* 0x0001501d08007986 */ /* 0x000fe4000c101908 */
[----:B------:R-:W-:Y:S02]  /*7560*/  FFMA R11, R0, R21, R11 ;  /* 0x00000015000b7223 */ /* 0x000fe4000000000b */
[----:B------:R-:W-:Y:S04]  /*7570*/  STG.E desc[UR8][R8.64+0x1c0], R5 ;  /* 0x0001c00508007986 */ /* 0x000fe8000c101908 */
[----:B------:R-:W-:Y:S04]  /*7580*/  STG.E desc[UR8][R8.64+0x230], R3 ;  /* 0x0002300308007986 */ /* 0x000fe8000c101908 */
[----:B------:R-:W-:Y:S01]  /*7590*/  STG.E desc[UR8][R8.64+0x2a0], R11 ;  /* 0x0002a00b08007986 */ /* 0x000fe2000c101908 */
[----:B------:R-:W-:Y:S05]  /*75a0*/  EXIT ;  /* 0x000000000000794d */ /* 0x000fea0003800000 */
.L_x_17:
[----:B------:R-:W-:-:S00]  /*75b0*/  BRA `(.L_x_17) ;  /* 0xfffffffc00fc7947 */ /* 0x000fc0000383ffff */
[----:B------:R-:W-:-:S00]  /*75c0*/  NOP ;  /* 0x0000000000007918 */ /* 0x000fc00000000000 */
        /* <DEDUP_REMOVED lines=11> */
.L_x_18:


//--------------------- .nv.shared.conv2d_depConv2d_fused_kernel_bfuse_idx_0 --------------------------
	.section	.nv.shared.conv2d_depConv2d_fused_kernel_bfuse_idx_0,"aw",@nobits
	.sectionflags	@""
	.align	4
.nv.shared.conv2d_depConv2d_fused_kernel_bfuse_idx_0:
	.zero		15044


//--------------------- .nv.shared.reserved.0     --------------------------
	.section	.nv.shared.reserved.0,"aw",@nobits
	.weak		__nv_reservedSMEM_offset_0_alias
	.size		__nv_reservedSMEM_offset_0_alias, 0, 64
	.other		__nv_reservedSMEM_offset_0_alias,@"STO_CUDA_RESERVED_SHARED STV_DEFAULT"
__nv_reservedSMEM_offset_0_alias:
	.zero		0
	.zero		64


//--------------------- .nv.constant0.conv2d_depConv2d_fused_kernel_bfuse_idx_0 --------------------------
	.section	.nv.constant0.conv2d_depConv2d_fused_kernel_bfuse_idx_0,"a",@progbits
	.sectionflags	@""
	.align	4
.nv.constant0.conv2d_depConv2d_fused_kernel_bfuse_idx_0:
	.zero		944


//--------------------- SYMBOLS --------------------------

	.type		.nv.reservedSmem.offset0,@object
	.size		.nv.reservedSmem.offset0,0x4
	.type		.nv.reservedSmem.cap,@object
	.size		.nv.reservedSmem.cap,0x4
